	.target	sm_100a

	.elftype	@"ET_EXEC"


//--------------------- .note.nv.tkinfo           --------------------------
	.section	.note.nv.tkinfo,"",@"SHT_NOTE"
	.sectionflags	@"SHF_NOTE_NV_TKINFO"
	.tkinfo
        /*0018*/ 	.word	0x00000002
        /*0030*/ 	.string	""
        /*0030*/ 	.string	"ptxas"
        /*0030*/ 	.string	"Cuda compilation tools, release 13.0, V13.0.88"
        /*0030*/ 	.string	"Build cuda_13.0.r13.0/compiler.36424714_0"
        /*0030*/ 	.string	"-arch sm_100a -m 64 "



//--------------------- .note.nv.cuinfo           --------------------------
	.section	.note.nv.cuinfo,"",@"SHT_NOTE"
	.sectionflags	@"SHF_NOTE_NV_CUINFO"
        /*0018*/ 	.short	0x0002
        /*001a*/ 	.short	0x0064
        /*001c*/ 	.short	0x0082
	.zero		2


//--------------------- .nv.info                  --------------------------
	.section	.nv.info,"",@"SHT_CUDA_INFO"
	.align	4


	//----- nvinfo : EIATTR_REGCOUNT
	.align		4
        /*0000*/ 	.byte	0x04, 0x2f
        /*0002*/ 	.short	(.L_19 - .L_18)
	.align		4
.L_18:
        /*0004*/ 	.word	index@(_ZN7cutlass13device_kernelINS_4gemm6kernel13GemmUniversalIN4cute5tupleIJiiiiEEENS1_10collective13CollectiveMmaINS1_35MainloopSm100TmaUmmaWarpSpecializedILi3ELi2ELi4ENS5_IJNS4_1CILi1EEENSA_ILi2EEESB_EEEEENS5_IJNSA_ILi64EEESF_NSA_ILi32EEEEEENS_12float_e5m2_tENS5_IJlSB_lEEESI_SJ_NS4_8TiledMMAINS4_8MMA_AtomIJNS4_10MMA_TraitsINS4_19SM100_MMA_F8F6F4_SSEJSI_SI_fSF_SF_NS4_17integral_constantINS4_4UMMA5MajorELSQ_0EEESR_NSO_INSP_7ScaleInELSS_0EEEST_EEEEEENS4_6LayoutINS5_IJSB_SB_SB_EEENS5_IJNSA_ILi0EEESY_SY_EEEEENS5_IJNS4_10UnderscoreES11_S11_EEEEENS4_23SM90_TMA_LOAD_MULTICASTENS4_14ComposedLayoutINS4_7SwizzleILi1ELi4ELi3EEENS4_18smem_ptr_flag_bitsILi8EEENSW_INS5_IJNSA_ILi8EEESG_EEENS5_IJSG_SB_EEEEEEEvNS4_8identityENS4_13SM90_TMA_LOADES1E_vS1F_EENS_8epilogue10collective18CollectiveEpilogueINS1I_23Sm100TmaWarpSpecializedILi1ELi1ELi32ELb0ELb0EEEJSH_NS5_IJNSW_ISF_SB_EES1N_EEESI_SJ_SI_SJ_NS1I_6fusion15FusionCallbacksIS1M_NS1P_17LinearCombinationISI_fSI_fLNS_15FloatRoundStyleE2EEESH_S1O_JEEENS4_5SM1004TMEM4LOAD26SM100_TMEM_LOAD_16dp32b32xES1G_NS15_INS16_ILi2ELi4ELi3EEES19_NSW_INS5_IJS1A_SF_EEENS5_IJSF_SB_EEEEEEENS4_39AutoVectorizingCopyWithAssumedAlignmentILi128EEENS4_14SM90_TMA_STOREES23_S25_S25_EEEvvEEEEvNT_6ParamsE)
        /*0008*/ 	.word	0x00000059


	//----- nvinfo : EIATTR_FRAME_SIZE
	.align		4
.L_19:
        /*000c*/ 	.byte	0x04, 0x11
        /*000e*/ 	.short	(.L_21 - .L_20)
	.align		4
.L_20:
        /*0010*/ 	.word	index@($__internal_2_$__cuda_sm10x_tcgen05_guardrail_trap_unallocated_columns_being_dealloced)
        /*0014*/ 	.word	0x00000000


	//----- nvinfo : EIATTR_FRAME_SIZE
	.align		4
.L_21:
        /*0018*/ 	.byte	0x04, 0x11
        /*001a*/ 	.short	(.L_23 - .L_22)
	.align		4
.L_22:
        /*001c*/ 	.word	index@($__internal_1_$__cuda_sm10x_tcgen05_guardrail_trap_phase_invalid_during_alloc)
        /*0020*/ 	.word	0x00000000


	//----- nvinfo : EIATTR_FRAME_SIZE
	.align		4
.L_23:
        /*0024*/ 	.byte	0x04, 0x11
        /*0026*/ 	.short	(.L_25 - .L_24)
	.align		4
.L_24:
        /*0028*/ 	.word	index@($__internal_0_$__cuda_sm10x_tcgen05_guardrail_trap_col_being_dealloced_not_returned_by_alloc)
        /*002c*/ 	.word	0x00000000


	//----- nvinfo : EIATTR_FRAME_SIZE
	.align		4
.L_25:
        /*0030*/ 	.byte	0x04, 0x11
        /*0032*/ 	.short	(.L_27 - .L_26)
	.align		4
.L_26:
        /*0034*/ 	.word	index@(_ZN7cutlass13device_kernelINS_4gemm6kernel13GemmUniversalIN4cute5tupleIJiiiiEEENS1_10collective13CollectiveMmaINS1_35MainloopSm100TmaUmmaWarpSpecializedILi3ELi2ELi4ENS5_IJNS4_1CILi1EEENSA_ILi2EEESB_EEEEENS5_IJNSA_ILi64EEESF_NSA_ILi32EEEEEENS_12float_e5m2_tENS5_IJlSB_lEEESI_SJ_NS4_8TiledMMAINS4_8MMA_AtomIJNS4_10MMA_TraitsINS4_19SM100_MMA_F8F6F4_SSEJSI_SI_fSF_SF_NS4_17integral_constantINS4_4UMMA5MajorELSQ_0EEESR_NSO_INSP_7ScaleInELSS_0EEEST_EEEEEENS4_6LayoutINS5_IJSB_SB_SB_EEENS5_IJNSA_ILi0EEESY_SY_EEEEENS5_IJNS4_10UnderscoreES11_S11_EEEEENS4_23SM90_TMA_LOAD_MULTICASTENS4_14ComposedLayoutINS4_7SwizzleILi1ELi4ELi3EEENS4_18smem_ptr_flag_bitsILi8EEENSW_INS5_IJNSA_ILi8EEESG_EEENS5_IJSG_SB_EEEEEEEvNS4_8identityENS4_13SM90_TMA_LOADES1E_vS1F_EENS_8epilogue10collective18CollectiveEpilogueINS1I_23Sm100TmaWarpSpecializedILi1ELi1ELi32ELb0ELb0EEEJSH_NS5_IJNSW_ISF_SB_EES1N_EEESI_SJ_SI_SJ_NS1I_6fusion15FusionCallbacksIS1M_NS1P_17LinearCombinationISI_fSI_fLNS_15FloatRoundStyleE2EEESH_S1O_JEEENS4_5SM1004TMEM4LOAD26SM100_TMEM_LOAD_16dp32b32xES1G_NS15_INS16_ILi2ELi4ELi3EEES19_NSW_INS5_IJS1A_SF_EEENS5_IJSF_SB_EEEEEEENS4_39AutoVectorizingCopyWithAssumedAlignmentILi128EEENS4_14SM90_TMA_STOREES23_S25_S25_EEEvvEEEEvNT_6ParamsE)
        /*0038*/ 	.word	0x00000000


	//----- nvinfo : EIATTR_MIN_STACK_SIZE
	.align		4
.L_27:
        /*003c*/ 	.byte	0x04, 0x12
        /*003e*/ 	.short	(.L_29 - .L_28)
	.align		4
.L_28:
        /*0040*/ 	.word	index@(_ZN7cutlass13device_kernelINS_4gemm6kernel13GemmUniversalIN4cute5tupleIJiiiiEEENS1_10collective13CollectiveMmaINS1_35MainloopSm100TmaUmmaWarpSpecializedILi3ELi2ELi4ENS5_IJNS4_1CILi1EEENSA_ILi2EEESB_EEEEENS5_IJNSA_ILi64EEESF_NSA_ILi32EEEEEENS_12float_e5m2_tENS5_IJlSB_lEEESI_SJ_NS4_8TiledMMAINS4_8MMA_AtomIJNS4_10MMA_TraitsINS4_19SM100_MMA_F8F6F4_SSEJSI_SI_fSF_SF_NS4_17integral_constantINS4_4UMMA5MajorELSQ_0EEESR_NSO_INSP_7ScaleInELSS_0EEEST_EEEEEENS4_6LayoutINS5_IJSB_SB_SB_EEENS5_IJNSA_ILi0EEESY_SY_EEEEENS5_IJNS4_10UnderscoreES11_S11_EEEEENS4_23SM90_TMA_LOAD_MULTICASTENS4_14ComposedLayoutINS4_7SwizzleILi1ELi4ELi3EEENS4_18smem_ptr_flag_bitsILi8EEENSW_INS5_IJNSA_ILi8EEESG_EEENS5_IJSG_SB_EEEEEEEvNS4_8identityENS4_13SM90_TMA_LOADES1E_vS1F_EENS_8epilogue10collective18CollectiveEpilogueINS1I_23Sm100TmaWarpSpecializedILi1ELi1ELi32ELb0ELb0EEEJSH_NS5_IJNSW_ISF_SB_EES1N_EEESI_SJ_SI_SJ_NS1I_6fusion15FusionCallbacksIS1M_NS1P_17LinearCombinationISI_fSI_fLNS_15FloatRoundStyleE2EEESH_S1O_JEEENS4_5SM1004TMEM4LOAD26SM100_TMEM_LOAD_16dp32b32xES1G_NS15_INS16_ILi2ELi4ELi3EEES19_NSW_INS5_IJS1A_SF_EEENS5_IJSF_SB_EEEEEEENS4_39AutoVectorizingCopyWithAssumedAlignmentILi128EEENS4_14SM90_TMA_STOREES23_S25_S25_EEEvvEEEEvNT_6ParamsE)
        /*0044*/ 	.word	0x00000000
.L_29:


//--------------------- .nv.compat                --------------------------
	.section	.nv.compat,"",@"SHT_CUDA_COMPAT_INFO"
	.align	4
        /*0000*/ 	.byte	0x02, 0x09, 0x01, 0x00, 0x02, 0x02, 0x02, 0x00, 0x02, 0x05, 0x05, 0x00, 0x03, 0x07, 0x01, 0x01
        /*0010*/ 	.byte	0x02, 0x03, 0x01, 0x00, 0x02, 0x06, 0x01, 0x00, 0x04, 0x0b, 0x08, 0x00, 0x09, 0x00, 0x00, 0x00
        /*0020*/ 	.byte	0x00, 0x00, 0x00, 0x00


//--------------------- .nv.info._ZN7cutlass13device_kernelINS_4gemm6kernel13GemmUniversalIN4cute5tupleIJiiiiEEENS1_10collective13CollectiveMmaINS1_35MainloopSm100TmaUmmaWarpSpecializedILi3ELi2ELi4ENS5_IJNS4_1CILi1EEENSA_ILi2EEESB_EEEEENS5_IJNSA_ILi64EEESF_NSA_ILi32EEEEEENS_12float_e5m2_tENS5_IJlSB_lEEESI_SJ_NS4_8TiledMMAINS4_8MMA_AtomIJNS4_10MMA_TraitsINS4_19SM100_MMA_F8F6F4_SSEJSI_SI_fSF_SF_NS4_17integral_constantINS4_4UMMA5MajorELSQ_0EEESR_NSO_INSP_7ScaleInELSS_0EEEST_EEEEEENS4_6LayoutINS5_IJSB_SB_SB_EEENS5_IJNSA_ILi0EEESY_SY_EEEEENS5_IJNS4_10UnderscoreES11_S11_EEEEENS4_23SM90_TMA_LOAD_MULTICASTENS4_14ComposedLayoutINS4_7SwizzleILi1ELi4ELi3EEENS4_18smem_ptr_flag_bitsILi8EEENSW_INS5_IJNSA_ILi8EEESG_EEENS5_IJSG_SB_EEEEEEEvNS4_8identityENS4_13SM90_TMA_LOADES1E_vS1F_EENS_8epilogue10collective18CollectiveEpilogueINS1I_23Sm100TmaWarpSpecializedILi1ELi1ELi32ELb0ELb0EEEJSH_NS5_IJNSW_ISF_SB_EES1N_EEESI_SJ_SI_SJ_NS1I_6fusion15FusionCallbacksIS1M_NS1P_17LinearCombinationISI_fSI_fLNS_15FloatRoundStyleE2EEESH_S1O_JEEENS4_5SM1004TMEM4LOAD26SM100_TMEM_LOAD_16dp32b32xES1G_NS15_INS16_ILi2ELi4ELi3EEES19_NSW_INS5_IJS1A_SF_EEENS5_IJSF_SB_EEEEEEENS4_39AutoVectorizingCopyWithAssumedAlignmentILi128EEENS4_14SM90_TMA_STOREES23_S25_S25_EEEvvEEEEvNT_6ParamsE --------------------------
	.section	.nv.info._ZN7cutlass13device_kernelINS_4gemm6kernel13GemmUniversalIN4cute5tupleIJiiiiEEENS1_10collective13CollectiveMmaINS1_35MainloopSm100TmaUmmaWarpSpecializedILi3ELi2ELi4ENS5_IJNS4_1CILi1EEENSA_ILi2EEESB_EEEEENS5_IJNSA_ILi64EEESF_NSA_ILi32EEEEEENS_12float_e5m2_tENS5_IJlSB_lEEESI_SJ_NS4_8TiledMMAINS4_8MMA_AtomIJNS4_10MMA_TraitsINS4_19SM100_MMA_F8F6F4_SSEJSI_SI_fSF_SF_NS4_17integral_constantINS4_4UMMA5MajorELSQ_0EEESR_NSO_INSP_7ScaleInELSS_0EEEST_EEEEEENS4_6LayoutINS5_IJSB_SB_SB_EEENS5_IJNSA_ILi0EEESY_SY_EEEEENS5_IJNS4_10UnderscoreES11_S11_EEEEENS4_23SM90_TMA_LOAD_MULTICASTENS4_14ComposedLayoutINS4_7SwizzleILi1ELi4ELi3EEENS4_18smem_ptr_flag_bitsILi8EEENSW_INS5_IJNSA_ILi8EEESG_EEENS5_IJSG_SB_EEEEEEEvNS4_8identityENS4_13SM90_TMA_LOADES1E_vS1F_EENS_8epilogue10collective18CollectiveEpilogueINS1I_23Sm100TmaWarpSpecializedILi1ELi1ELi32ELb0ELb0EEEJSH_NS5_IJNSW_ISF_SB_EES1N_EEESI_SJ_SI_SJ_NS1I_6fusion15FusionCallbacksIS1M_NS1P_17LinearCombinationISI_fSI_fLNS_15FloatRoundStyleE2EEESH_S1O_JEEENS4_5SM1004TMEM4LOAD26SM100_TMEM_LOAD_16dp32b32xES1G_NS15_INS16_ILi2ELi4ELi3EEES19_NSW_INS5_IJS1A_SF_EEENS5_IJSF_SB_EEEEEEENS4_39AutoVectorizingCopyWithAssumedAlignmentILi128EEENS4_14SM90_TMA_STOREES23_S25_S25_EEEvvEEEEvNT_6ParamsE,"",@"SHT_CUDA_INFO"
	.sectionflags	@""
	.align	4


	//----- nvinfo : EIATTR_CUDA_API_VERSION
	.align		4
        /*0000*/ 	.byte	0x04, 0x37
        /*0002*/ 	.short	(.L_31 - .L_30)
.L_30:
        /*0004*/ 	.word	0x00000082


	//----- nvinfo : EIATTR_KPARAM_INFO
	.align		4
.L_31:
        /*0008*/ 	.byte	0x04, 0x17
        /*000a*/ 	.short	(.L_33 - .L_32)
.L_32:
        /*000c*/ 	.word	0x00000000
        /*0010*/ 	.short	0x0000
        /*0012*/ 	.short	0x0000
        /*0014*/ 	.byte	0x00, 0xf0, 0x01, 0x20


	//----- nvinfo : EIATTR_AT_ENTRY_FRAGMENTS
	.align		4
.L_33:
        /*0018*/ 	.byte	0x04, 0x4f
        /*001a*/ 	.short	(.L_35 - .L_34)


	//   ....[0]....
.L_34:
        /*001c*/ 	.word	0x00000006


	//----- nvinfo : EIATTR_RESERVED_SMEM_USED
	.align		4
.L_35:
        /*0020*/ 	.byte	0x01, 0x41
	.zero		2


	//----- nvinfo : EIATTR_SPARSE_MMA_MASK
	.align		4
        /*0024*/ 	.byte	0x03, 0x50
        /*0026*/ 	.short	0x0000


	//----- nvinfo : EIATTR_TCGEN05_1CTA_USED
	.align		4
        /*0028*/ 	.byte	0x01, 0x51
	.zero		2


	//----- nvinfo : EIATTR_MAXREG_COUNT
	.align		4
        /*002c*/ 	.byte	0x03, 0x1b
        /*002e*/ 	.short	0x00ff


	//----- nvinfo : EIATTR_NUM_BARRIERS
	.align		4
        /*0030*/ 	.byte	0x02, 0x4c
        /*0032*/ 	.byte	0x07
	.zero		1


	//----- nvinfo : EIATTR_EXTERNS
	.align		4
        /*0034*/ 	.byte	0x04, 0x0f
        /*0036*/ 	.short	(.L_37 - .L_36)


	//   ....[0]....
	.align		4
.L_36:
        /*0038*/ 	.word	index@(__assertfail)


	//----- nvinfo : EIATTR_MERCURY_ISA_VERSION
	.align		4
.L_37:
        /*003c*/ 	.byte	0x03, 0x5f
        /*003e*/ 	.short	0x0101


	//----- nvinfo : EIATTR_INT_WARP_WIDE_INSTR_OFFSETS
	.align		4
        /*0040*/ 	.byte	0x04, 0x31
        /*0042*/ 	.short	(.L_39 - .L_38)


	//   ....[0]....
.L_38:
        /*0044*/ 	.word	0x00003a30


	//   ....[1]....
        /*0048*/ 	.word	0x00003a60


	//   ....[2]....
        /*004c*/ 	.word	0x00003a80


	//   ....[3]....
        /*0050*/ 	.word	0x000045b0


	//   ....[4]....
        /*0054*/ 	.word	0x00004660


	//----- nvinfo : EIATTR_COOP_GROUP_MASK_REGIDS
	.align		4
.L_39:
        /*0058*/ 	.byte	0x04, 0x29
        /*005a*/ 	.short	(.L_41 - .L_40)


	//   ....[0]....
.L_40:
        /*005c*/ 	.word	0xffffffff


	//   ....[1]....
        /*0060*/ 	.word	0xffffffff


	//   ....[2]....
        /*0064*/ 	.word	0xffffffff


	//   ....[3]....
        /*0068*/ 	.word	0xffffffff


	//   ....[4]....
        /*006c*/ 	.word	0xffffffff


	//   ....[5]....
        /*0070*/ 	.word	0xffffffff


	//   ....[6]....
        /*0074*/ 	.word	0xffffffff


	//   ....[7]....
        /*0078*/ 	.word	0xffffffff


	//   ....[8]....
        /*007c*/ 	.word	0xffffffff


	//   ....[9]....
        /*0080*/ 	.word	0xffffffff


	//   ....[10]....
        /*0084*/ 	.word	0xffffffff


	//   ....[11]....
        /*0088*/ 	.word	0xffffffff


	//   ....[12]....
        /*008c*/ 	.word	0xffffffff


	//   ....[13]....
        /*0090*/ 	.word	0xffffffff


	//----- nvinfo : EIATTR_COOP_GROUP_INSTR_OFFSETS
	.align		4
.L_41:
        /*0094*/ 	.byte	0x04, 0x28
        /*0096*/ 	.short	(.L_43 - .L_42)


	//   ....[0]....
.L_42:
        /*0098*/ 	.word	0x00000080


	//   ....[1]....
        /*009c*/ 	.word	0x000004e0


	//   ....[2]....
        /*00a0*/ 	.word	0x00000670


	//   ....[3]....
        /*00a4*/ 	.word	0x000007b0


	//   ....[4]....
        /*00a8*/ 	.word	0x000008b0


	//   ....[5]....
        /*00ac*/ 	.word	0x00000a20


	//   ....[6]....
        /*00b0*/ 	.word	0x00000bc0


	//   ....[7]....
        /*00b4*/ 	.word	0x00000d70


	//   ....[8]....
        /*00b8*/ 	.word	0x00001f60


	//   ....[9]....
        /*00bc*/ 	.word	0x00002d70


	//   ....[10]....
        /*00c0*/ 	.word	0x00002f80


	//   ....[11]....
        /*00c4*/ 	.word	0x00002fb0


	//   ....[12]....
        /*00c8*/ 	.word	0x00003910


	//   ....[13]....
        /*00cc*/ 	.word	0x00003b40


	//----- nvinfo : EIATTR_VRC_CTA_INIT_COUNT
	.align		4
.L_43:
        /*00d0*/ 	.byte	0x02, 0x4a
        /*00d2*/ 	.byte	0x80
	.zero		1


	//----- nvinfo : EIATTR_SYSCALL_OFFSETS
	.align		4
        /*00d4*/ 	.byte	0x04, 0x46
        /*00d6*/ 	.short	(.L_45 - .L_44)


	//   ....[0]....
.L_44:
        /*00d8*/ 	.word	0x000051d0


	//   ....[1]....
        /*00dc*/ 	.word	0x00005310


	//   ....[2]....
        /*00e0*/ 	.word	0x00005a90


	//----- nvinfo : EIATTR_MBARRIER_INSTR_OFFSETS
	.align		4
.L_45:
        /*00e4*/ 	.byte	0x04, 0x39
        /*00e6*/ 	.short	(.L_47 - .L_46)


	//   ....[0]....
.L_46:
        /*00e8*/ 	.word	0x00000600
        /*00ec*/ 	.word	0x000000ff
        /*00f0*/ 	.word	0x00000000
        /*00f4*/ 	.short	0x0100
        /*00f6*/ 	.byte	0x04
	.zero		1


	//   ....[1]....
        /*00f8*/ 	.word	0x00000610
        /*00fc*/ 	.word	0x000000ff
        /*0100*/ 	.word	0x00000018
        /*0104*/ 	.short	0x0100
        /*0106*/ 	.byte	0x04
	.zero		1


	//   ....[2]....
        /*0108*/ 	.word	0x00000620
        /*010c*/ 	.word	0x000000ff
        /*0110*/ 	.word	0x00000008
        /*0114*/ 	.short	0x0100
        /*0116*/ 	.byte	0x04
	.zero		1


	//   ....[3]....
        /*0118*/ 	.word	0x00000630
        /*011c*/ 	.word	0x000000ff
        /*0120*/ 	.word	0x00000020
        /*0124*/ 	.short	0x0100
        /*0126*/ 	.byte	0x04
	.zero		1


	//   ....[4]....
        /*0128*/ 	.word	0x00000640
        /*012c*/ 	.word	0x000000ff
        /*0130*/ 	.word	0x00000010
        /*0134*/ 	.short	0x0100
        /*0136*/ 	.byte	0x04
	.zero		1


	//   ....[5]....
        /*0138*/ 	.word	0x00000650
        /*013c*/ 	.word	0x000000ff
        /*0140*/ 	.word	0x00000028
        /*0144*/ 	.short	0x0100
        /*0146*/ 	.byte	0x04
	.zero		1


	//   ....[6]....
        /*0148*/ 	.word	0x00000780
        /*014c*/ 	.word	0x000000ff
        /*0150*/ 	.word	0x00000030
        /*0154*/ 	.short	0x0100
        /*0156*/ 	.byte	0x04
	.zero		1


	//   ....[7]....
        /*0158*/ 	.word	0x00000790
        /*015c*/ 	.word	0x000000ff
        /*0160*/ 	.word	0x00000038
        /*0164*/ 	.short	0x0100
        /*0166*/ 	.byte	0x04
	.zero		1


	//   ....[8]....
        /*0168*/ 	.word	0x00000880
        /*016c*/ 	.word	0x000000ff
        /*0170*/ 	.word	0x00000040
        /*0174*/ 	.short	0x0100
        /*0176*/ 	.byte	0x06
	.zero		1


	//   ....[9]....
        /*0178*/ 	.word	0x00000890
        /*017c*/ 	.word	0x000000ff
        /*0180*/ 	.word	0x00000048
        /*0184*/ 	.short	0x0100
        /*0186*/ 	.byte	0x06
	.zero		1


	//   ....[10]....
        /*0188*/ 	.word	0x000009d0
        /*018c*/ 	.word	0x000000ff
        /*0190*/ 	.word	0x00000050
        /*0194*/ 	.short	0x0100
        /*0196*/ 	.byte	0x06
	.zero		1


	//   ....[11]....
        /*0198*/ 	.word	0x000009e0
        /*019c*/ 	.word	0x000000ff
        /*01a0*/ 	.word	0x00000060
        /*01a4*/ 	.short	0x0100
        /*01a6*/ 	.byte	0x06
	.zero		1


	//   ....[12]....
        /*01a8*/ 	.word	0x000009f0
        /*01ac*/ 	.word	0x000000ff
        /*01b0*/ 	.word	0x00000058
        /*01b4*/ 	.short	0x0100
        /*01b6*/ 	.byte	0x06
	.zero		1


	//   ....[13]....
        /*01b8*/ 	.word	0x00000a00
        /*01bc*/ 	.word	0x000000ff
        /*01c0*/ 	.word	0x00000068
        /*01c4*/ 	.short	0x0100
        /*01c6*/ 	.byte	0x06
	.zero		1


	//   ....[14]....
        /*01c8*/ 	.word	0x00000b30
        /*01cc*/ 	.word	0x000000ff
        /*01d0*/ 	.word	0x00000070
        /*01d4*/ 	.short	0x0100
        /*01d6*/ 	.byte	0x04
	.zero		1


	//   ....[15]....
        /*01d8*/ 	.word	0x00000b40
        /*01dc*/ 	.word	0x000000ff
        /*01e0*/ 	.word	0x00000090
        /*01e4*/ 	.short	0x0100
        /*01e6*/ 	.byte	0x04
	.zero		1


	//   ....[16]....
        /*01e8*/ 	.word	0x00000b50
        /*01ec*/ 	.word	0x000000ff
        /*01f0*/ 	.word	0x00000078
        /*01f4*/ 	.short	0x0100
        /*01f6*/ 	.byte	0x04
	.zero		1


	//   ....[17]....
        /*01f8*/ 	.word	0x00000b60
        /*01fc*/ 	.word	0x000000ff
        /*0200*/ 	.word	0x00000098
        /*0204*/ 	.short	0x0100
        /*0206*/ 	.byte	0x04
	.zero		1


	//   ....[18]....
        /*0208*/ 	.word	0x00000b70
        /*020c*/ 	.word	0x000000ff
        /*0210*/ 	.word	0x00000080
        /*0214*/ 	.short	0x0100
        /*0216*/ 	.byte	0x04
	.zero		1


	//   ....[19]....
        /*0218*/ 	.word	0x00000b80
        /*021c*/ 	.word	0x000000ff
        /*0220*/ 	.word	0x000000a0
        /*0224*/ 	.short	0x0100
        /*0226*/ 	.byte	0x04
	.zero		1


	//   ....[20]....
        /*0228*/ 	.word	0x00000b90
        /*022c*/ 	.word	0x000000ff
        /*0230*/ 	.word	0x00000088
        /*0234*/ 	.short	0x0100
        /*0236*/ 	.byte	0x04
	.zero		1


	//   ....[21]....
        /*0238*/ 	.word	0x00000ba0
        /*023c*/ 	.word	0x000000ff
        /*0240*/ 	.word	0x000000a8
        /*0244*/ 	.short	0x0100
        /*0246*/ 	.byte	0x04
	.zero		1


	//   ....[22]....
        /*0248*/ 	.word	0x00000c90
        /*024c*/ 	.word	0x000000ff
        /*0250*/ 	.word	0x000000b0
        /*0254*/ 	.short	0x0100
        /*0256*/ 	.byte	0x04
	.zero		1


	//   ....[23]....
        /*0258*/ 	.word	0x00000ca0
        /*025c*/ 	.word	0x000000ff
        /*0260*/ 	.word	0x000000c0
        /*0264*/ 	.short	0x0100
        /*0266*/ 	.byte	0x04
	.zero		1


	//   ....[24]....
        /*0268*/ 	.word	0x00000cb0
        /*026c*/ 	.word	0x000000ff
        /*0270*/ 	.word	0x000000b8
        /*0274*/ 	.short	0x0100
        /*0276*/ 	.byte	0x04
	.zero		1


	//   ....[25]....
        /*0278*/ 	.word	0x00000cc0
        /*027c*/ 	.word	0x000000ff
        /*0280*/ 	.word	0x000000c8
        /*0284*/ 	.short	0x0100
        /*0286*/ 	.byte	0x04
	.zero		1


	//   ....[26]....
        /*0288*/ 	.word	0x000017e0
        /*028c*/ 	.word	0x00000000
        /*0290*/ 	.word	0x000000c0
        /*0294*/ 	.short	0x010a
        /*0296*/ 	.byte	0xff
	.zero		1


	//   ....[27]....
        /*0298*/ 	.word	0x00001810
        /*029c*/ 	.word	0x00000000
        /*02a0*/ 	.word	0x000000b0
        /*02a4*/ 	.short	0x0101
        /*02a6*/ 	.byte	0xff
	.zero		1


	//   ....[28]....
        /*02a8*/ 	.word	0x000018e0
        /*02ac*/ 	.word	0x000000ff
        /*02b0*/ 	.word	0x00000018
        /*02b4*/ 	.short	0x010a
        /*02b6*/ 	.byte	0x04
	.zero		1


	//   ....[29]....
        /*02b8*/ 	.word	0x00001960
        /*02bc*/ 	.word	0x000000ff
        /*02c0*/ 	.word	0x00000018
        /*02c4*/ 	.short	0x010a
        /*02c6*/ 	.byte	0x21
	.zero		1


	//   ....[30]....
        /*02c8*/ 	.word	0x00001b00
        /*02cc*/ 	.word	0x000000ff
        /*02d0*/ 	.word	0x00000018
        /*02d4*/ 	.short	0x010a
        /*02d6*/ 	.byte	0x08
	.zero		1


	//   ....[31]....
        /*02d8*/ 	.word	0x00001c10
        /*02dc*/ 	.word	0x000000ff
        /*02e0*/ 	.word	0x00000048
        /*02e4*/ 	.short	0x0101
        /*02e6*/ 	.byte	0x06
	.zero		1


	//   ....[32]....
        /*02e8*/ 	.word	0x00001c30
        /*02ec*/ 	.word	0x000000ff
        /*02f0*/ 	.word	0x00000018
        /*02f4*/ 	.short	0x010a
        /*02f6*/ 	.byte	0x04
	.zero		1


	//   ....[33]....
        /*02f8*/ 	.word	0x00001cb0
        /*02fc*/ 	.word	0x000000ff
        /*0300*/ 	.word	0x00000018
        /*0304*/ 	.short	0x010a
        /*0306*/ 	.byte	0x11
	.zero		1


	//   ....[34]....
        /*0308*/ 	.word	0x00001e50
        /*030c*/ 	.word	0x000000ff
        /*0310*/ 	.word	0x00000018
        /*0314*/ 	.short	0x010a
        /*0316*/ 	.byte	0x07
	.zero		1


	//   ....[35]....
        /*0318*/ 	.word	0x00001f90
        /*031c*/ 	.word	0x00000003
        /*0320*/ 	.word	0x00000050
        /*0324*/ 	.short	0x010a
        /*0326*/ 	.byte	0xff
	.zero		1


	//   ....[36]....
        /*0328*/ 	.word	0x000020e0
        /*032c*/ 	.word	0x00000000
        /*0330*/ 	.word	0x00000000
        /*0334*/ 	.short	0x0101
        /*0336*/ 	.byte	0xff
	.zero		1


	//   ....[37]....
        /*0338*/ 	.word	0x00002680
        /*033c*/ 	.word	0x000000ff
        /*0340*/ 	.word	0x00000000
        /*0344*/ 	.short	0x010a
        /*0346*/ 	.byte	0x04
	.zero		1


	//   ....[38]....
        /*0348*/ 	.word	0x00002710
        /*034c*/ 	.word	0x000000ff
        /*0350*/ 	.word	0x00000000
        /*0354*/ 	.short	0x010a
        /*0356*/ 	.byte	0x05
	.zero		1


	//   ....[39]....
        /*0358*/ 	.word	0x000027b0
        /*035c*/ 	.word	0x00000000
        /*0360*/ 	.word	0x00000000
        /*0364*/ 	.short	0x010a
        /*0366*/ 	.byte	0xff
	.zero		1


	//   ....[40]....
        /*0368*/ 	.word	0x000028d0
        /*036c*/ 	.word	0x00000002
        /*0370*/ 	.word	0x000000b0
        /*0374*/ 	.short	0x010a
        /*0376*/ 	.byte	0xff
	.zero		1


	//   ....[41]....
        /*0378*/ 	.word	0x00002940
        /*037c*/ 	.word	0x00000002
        /*0380*/ 	.word	0x00000000
        /*0384*/ 	.short	0x0101
        /*0386*/ 	.byte	0xff
	.zero		1


	//   ....[42]....
        /*0388*/ 	.word	0x00002960
        /*038c*/ 	.word	0x000000ff
        /*0390*/ 	.word	0x00000060
        /*0394*/ 	.short	0x010a
        /*0396*/ 	.byte	0x04
	.zero		1


	//   ....[43]....
        /*0398*/ 	.word	0x00002a80
        /*039c*/ 	.word	0x00000002
        /*03a0*/ 	.word	0x00000050
        /*03a4*/ 	.short	0x010a
        /*03a6*/ 	.byte	0xff
	.zero		1


	//   ....[44]....
        /*03a8*/ 	.word	0x00002b80
        /*03ac*/ 	.word	0x00000002
        /*03b0*/ 	.word	0x00000000
        /*03b4*/ 	.short	0x0101
        /*03b6*/ 	.byte	0xff
	.zero		1


	//   ....[45]....
        /*03b8*/ 	.word	0x00002c10
        /*03bc*/ 	.word	0x000000ff
        /*03c0*/ 	.word	0x00000060
        /*03c4*/ 	.short	0x0106
        /*03c6*/ 	.byte	0x04
	.zero		1


	//   ....[46]....
        /*03c8*/ 	.word	0x00002c30
        /*03cc*/ 	.word	0x000000ff
        /*03d0*/ 	.word	0x00000060
        /*03d4*/ 	.short	0x010a
        /*03d6*/ 	.byte	0x04
	.zero		1


	//   ....[47]....
        /*03d8*/ 	.word	0x00002cc0
        /*03dc*/ 	.word	0x000000ff
        /*03e0*/ 	.word	0x00000060
        /*03e4*/ 	.short	0x0106
        /*03e6*/ 	.byte	0x07
	.zero		1


	//   ....[48]....
        /*03e8*/ 	.word	0x00002d00
        /*03ec*/ 	.word	0x00000000
        /*03f0*/ 	.word	0x00000060
        /*03f4*/ 	.short	0x010a
        /*03f6*/ 	.byte	0xff
	.zero		1


	//   ....[49]....
        /*03f8*/ 	.word	0x000031f0
        /*03fc*/ 	.word	0x00000000
        /*0400*/ 	.word	0x00000050
        /*0404*/ 	.short	0x010a
        /*0406*/ 	.byte	0xff
	.zero		1


	//   ....[50]....
        /*0408*/ 	.word	0x000032f0
        /*040c*/ 	.word	0x00000003
        /*0410*/ 	.word	0x00000000
        /*0414*/ 	.short	0x0101
        /*0416*/ 	.byte	0xff
	.zero		1


	//   ....[51]....
        /*0418*/ 	.word	0x00003300
        /*041c*/ 	.word	0x000000ff
        /*0420*/ 	.word	0x00000000
        /*0424*/ 	.short	0x010a
        /*0426*/ 	.byte	0x04
	.zero		1


	//   ....[52]....
        /*0428*/ 	.word	0x00003320
        /*042c*/ 	.word	0x000000ff
        /*0430*/ 	.word	0x00000090
        /*0434*/ 	.short	0x010a
        /*0436*/ 	.byte	0x13
	.zero		1


	//   ....[53]....
        /*0438*/ 	.word	0x00003460
        /*043c*/ 	.word	0x000000ff
        /*0440*/ 	.word	0x00000000
        /*0444*/ 	.short	0x010a
        /*0446*/ 	.byte	0x06
	.zero		1


	//   ....[54]....
        /*0448*/ 	.word	0x00003560
        /*044c*/ 	.word	0x000000ff
        /*0450*/ 	.word	0x00000000
        /*0454*/ 	.short	0x010a
        /*0456*/ 	.byte	0x04
	.zero		1


	//   ....[55]....
        /*0458*/ 	.word	0x00003740
        /*045c*/ 	.word	0x000000ff
        /*0460*/ 	.word	0x00000000
        /*0464*/ 	.short	0x010a
        /*0466*/ 	.byte	0x04
	.zero		1


	//   ....[56]....
        /*0468*/ 	.word	0x000037d0
        /*046c*/ 	.word	0x000000ff
        /*0470*/ 	.word	0x00000000
        /*0474*/ 	.short	0x010a
        /*0476*/ 	.byte	0x05
	.zero		1


	//   ....[57]....
        /*0478*/ 	.word	0x00003860
        /*047c*/ 	.word	0x000000ff
        /*0480*/ 	.word	0x00000000
        /*0484*/ 	.short	0x010a
        /*0486*/ 	.byte	0x05
	.zero		1


	//   ....[58]....
        /*0488*/ 	.word	0x000038f0
        /*048c*/ 	.word	0x000000ff
        /*0490*/ 	.word	0x00000000
        /*0494*/ 	.short	0x010a
        /*0496*/ 	.byte	0x04
	.zero		1


	//   ....[59]....
        /*0498*/ 	.word	0x00003d90
        /*049c*/ 	.word	0x0000000c
        /*04a0*/ 	.word	0x00000050
        /*04a4*/ 	.short	0x010a
        /*04a6*/ 	.byte	0xff
	.zero		1


	//   ....[60]....
        /*04a8*/ 	.word	0x00003f00
        /*04ac*/ 	.word	0x00000000
        /*04b0*/ 	.word	0x00000000
        /*04b4*/ 	.short	0x0101
        /*04b6*/ 	.byte	0xff
	.zero		1


	//   ....[61]....
        /*04b8*/ 	.word	0x00004370
        /*04bc*/ 	.word	0x000000ff
        /*04c0*/ 	.word	0x00000048
        /*04c4*/ 	.short	0x010a
        /*04c6*/ 	.byte	0x11
	.zero		1


	//   ....[62]....
        /*04c8*/ 	.word	0x000044f0
        /*04cc*/ 	.word	0x000000ff
        /*04d0*/ 	.word	0x00000038
        /*04d4*/ 	.short	0x010a
        /*04d6*/ 	.byte	0x11
	.zero		1


	//   ....[63]....
        /*04d8*/ 	.word	0x00004700
        /*04dc*/ 	.word	0x000000ff
        /*04e0*/ 	.word	0x00000030
        /*04e4*/ 	.short	0x010b
        /*04e6*/ 	.byte	0x11
	.zero		1


	//   ....[64]....
        /*04e8*/ 	.word	0x00004710
        /*04ec*/ 	.word	0x000000ff
        /*04f0*/ 	.word	0x00000000
        /*04f4*/ 	.short	0x0101
        /*04f6*/ 	.byte	0x30
	.zero		1


	//   ....[65]....
        /*04f8*/ 	.word	0x00004750
        /*04fc*/ 	.word	0x00000000
        /*0500*/ 	.word	0x00000038
        /*0504*/ 	.short	0x010a
        /*0506*/ 	.byte	0xff
	.zero		1


	//   ....[66]....
        /*0508*/ 	.word	0x00004a90
        /*050c*/ 	.word	0x00000003
        /*0510*/ 	.word	0x00000050
        /*0514*/ 	.short	0x010a
        /*0516*/ 	.byte	0xff
	.zero		1


	//   ....[67]....
        /*0518*/ 	.word	0x00004c10
        /*051c*/ 	.word	0x00000000
        /*0520*/ 	.word	0x00000000
        /*0524*/ 	.short	0x0101
        /*0526*/ 	.byte	0xff
	.zero		1


	//   ....[68]....
        /*0528*/ 	.word	0x00005670
        /*052c*/ 	.word	0x000000ff
        /*0530*/ 	.word	0x00000030
        /*0534*/ 	.short	0x010a
        /*0536*/ 	.byte	0x2c
	.zero		1


	//   ....[69]....
        /*0538*/ 	.word	0x00005680
        /*053c*/ 	.word	0x00000016
        /*0540*/ 	.word	0x00000070
        /*0544*/ 	.short	0x010a
        /*0546*/ 	.byte	0xff
	.zero		1


	//   ....[70]....
        /*0548*/ 	.word	0x00005830
        /*054c*/ 	.word	0x000000ff
        /*0550*/ 	.word	0x00000030
        /*0554*/ 	.short	0x010a
        /*0556*/ 	.byte	0x2c
	.zero		1


	//   ....[71]....
        /*0558*/ 	.word	0x00005910
        /*055c*/ 	.word	0x000000ff
        /*0560*/ 	.word	0x00000000
        /*0564*/ 	.short	0x0101
        /*0566*/ 	.byte	0x04
	.zero		1


	//   ....[72]....
        /*0568*/ 	.word	0x00005970
        /*056c*/ 	.word	0x00000016
        /*0570*/ 	.word	0x00000070
        /*0574*/ 	.short	0x010a
        /*0576*/ 	.byte	0xff
	.zero		1


	//   ....[73]....
        /*0578*/ 	.word	0x00005ce0
        /*057c*/ 	.word	0x000000ff
        /*0580*/ 	.word	0x00000000
        /*0584*/ 	.short	0x0101
        /*0586*/ 	.byte	0x04
	.zero		1


	//   ....[74]....
        /*0588*/ 	.word	0x000065c0
        /*058c*/ 	.word	0x00000000
        /*0590*/ 	.word	0x000000c0
        /*0594*/ 	.short	0x010a
        /*0596*/ 	.byte	0xff
	.zero		1


	//   ....[75]....
        /*0598*/ 	.word	0x00006620
        /*059c*/ 	.word	0x00000000
        /*05a0*/ 	.word	0x00000018
        /*05a4*/ 	.short	0x010a
        /*05a6*/ 	.byte	0xff
	.zero		1


	//   ....[76]....
        /*05a8*/ 	.word	0x00006680
        /*05ac*/ 	.word	0x00000000
        /*05b0*/ 	.word	0x00000018
        /*05b4*/ 	.short	0x010a
        /*05b6*/ 	.byte	0xff
	.zero		1


	//   ....[77]....
        /*05b8*/ 	.word	0x000066d0
        /*05bc*/ 	.word	0x00000003
        /*05c0*/ 	.word	0x00000050
        /*05c4*/ 	.short	0x010a
        /*05c6*/ 	.byte	0xff
	.zero		1


	//   ....[78]....
        /*05c8*/ 	.word	0x00006730
        /*05cc*/ 	.word	0x00000000
        /*05d0*/ 	.word	0x00000000
        /*05d4*/ 	.short	0x010a
        /*05d6*/ 	.byte	0xff
	.zero		1


	//   ....[79]....
        /*05d8*/ 	.word	0x00006790
        /*05dc*/ 	.word	0x00000000
        /*05e0*/ 	.word	0x00000000
        /*05e4*/ 	.short	0x010a
        /*05e6*/ 	.byte	0xff
	.zero		1


	//   ....[80]....
        /*05e8*/ 	.word	0x000067e0
        /*05ec*/ 	.word	0x00000002
        /*05f0*/ 	.word	0x000000b0
        /*05f4*/ 	.short	0x010a
        /*05f6*/ 	.byte	0xff
	.zero		1


	//   ....[81]....
        /*05f8*/ 	.word	0x00006840
        /*05fc*/ 	.word	0x00000002
        /*0600*/ 	.word	0x00000060
        /*0604*/ 	.short	0x010a
        /*0606*/ 	.byte	0xff
	.zero		1


	//   ....[82]....
        /*0608*/ 	.word	0x00006890
        /*060c*/ 	.word	0x00000002
        /*0610*/ 	.word	0x00000050
        /*0614*/ 	.short	0x010a
        /*0616*/ 	.byte	0xff
	.zero		1


	//   ....[83]....
        /*0618*/ 	.word	0x000068f0
        /*061c*/ 	.word	0x00000000
        /*0620*/ 	.word	0x00000060
        /*0624*/ 	.short	0x010a
        /*0626*/ 	.byte	0xff
	.zero		1


	//   ....[84]....
        /*0628*/ 	.word	0x00006940
        /*062c*/ 	.word	0x00000000
        /*0630*/ 	.word	0x00000050
        /*0634*/ 	.short	0x010a
        /*0636*/ 	.byte	0xff
	.zero		1


	//   ....[85]....
        /*0638*/ 	.word	0x000069a0
        /*063c*/ 	.word	0x00000002
        /*0640*/ 	.word	0x00000090
        /*0644*/ 	.short	0x010a
        /*0646*/ 	.byte	0xff
	.zero		1


	//   ....[86]....
        /*0648*/ 	.word	0x00006a00
        /*064c*/ 	.word	0x00000000
        /*0650*/ 	.word	0x00000000
        /*0654*/ 	.short	0x010a
        /*0656*/ 	.byte	0xff
	.zero		1


	//   ....[87]....
        /*0658*/ 	.word	0x00006a60
        /*065c*/ 	.word	0x00000000
        /*0660*/ 	.word	0x00000000
        /*0664*/ 	.short	0x010a
        /*0666*/ 	.byte	0xff
	.zero		1


	//   ....[88]....
        /*0668*/ 	.word	0x00006ac0
        /*066c*/ 	.word	0x00000000
        /*0670*/ 	.word	0x00000000
        /*0674*/ 	.short	0x010a
        /*0676*/ 	.byte	0xff
	.zero		1


	//   ....[89]....
        /*0678*/ 	.word	0x00006b20
        /*067c*/ 	.word	0x00000000
        /*0680*/ 	.word	0x00000000
        /*0684*/ 	.short	0x010a
        /*0686*/ 	.byte	0xff
	.zero		1


	//   ....[90]....
        /*0688*/ 	.word	0x00006b80
        /*068c*/ 	.word	0x00000000
        /*0690*/ 	.word	0x00000000
        /*0694*/ 	.short	0x010a
        /*0696*/ 	.byte	0xff
	.zero		1


	//   ....[91]....
        /*0698*/ 	.word	0x00006bd0
        /*069c*/ 	.word	0x0000000c
        /*06a0*/ 	.word	0x00000050
        /*06a4*/ 	.short	0x010a
        /*06a6*/ 	.byte	0xff
	.zero		1


	//   ....[92]....
        /*06a8*/ 	.word	0x00006c30
        /*06ac*/ 	.word	0x00000000
        /*06b0*/ 	.word	0x00000048
        /*06b4*/ 	.short	0x010a
        /*06b6*/ 	.byte	0xff
	.zero		1


	//   ....[93]....
        /*06b8*/ 	.word	0x00006c90
        /*06bc*/ 	.word	0x00000000
        /*06c0*/ 	.word	0x00000038
        /*06c4*/ 	.short	0x010a
        /*06c6*/ 	.byte	0xff
	.zero		1


	//   ....[94]....
        /*06c8*/ 	.word	0x00006ce0
        /*06cc*/ 	.word	0x00000003
        /*06d0*/ 	.word	0x00000050
        /*06d4*/ 	.short	0x010a
        /*06d6*/ 	.byte	0xff
	.zero		1


	//   ....[95]....
        /*06d8*/ 	.word	0x00006d40
        /*06dc*/ 	.word	0x00000000
        /*06e0*/ 	.word	0x00000030
        /*06e4*/ 	.short	0x010a
        /*06e6*/ 	.byte	0xff
	.zero		1


	//   ....[96]....
        /*06e8*/ 	.word	0x00006d90
        /*06ec*/ 	.word	0x00000016
        /*06f0*/ 	.word	0x00000070
        /*06f4*/ 	.short	0x010a
        /*06f6*/ 	.byte	0xff
	.zero		1


	//----- nvinfo : EIATTR_NUM_MBARRIERS
	.align		4
.L_47:
        /*06f8*/ 	.byte	0x03, 0x38
        /*06fa*/ 	.short	0x001a


	//----- nvinfo : EIATTR_EXIT_INSTR_OFFSETS
	.align		4
        /*06fc*/ 	.byte	0x04, 0x1c
        /*06fe*/ 	.short	(.L_49 - .L_48)


	//   ....[0]....
.L_48:
        /*0700*/ 	.word	0x000027e0


	//   ....[1]....
        /*0704*/ 	.word	0x00002cd0


	//   ....[2]....
        /*0708*/ 	.word	0x00002d30


	//   ....[3]....
        /*070c*/ 	.word	0x00003b50


	//   ....[4]....
        /*0710*/ 	.word	0x00004780


	//   ....[5]....
        /*0714*/ 	.word	0x000047c0


	//   ....[6]....
        /*0718*/ 	.word	0x000065b0


	//----- nvinfo : EIATTR_MAX_THREADS
	.align		4
.L_49:
        /*071c*/ 	.byte	0x04, 0x05
        /*071e*/ 	.short	(.L_51 - .L_50)
.L_50:
        /*0720*/ 	.word	0x00000100
        /*0724*/ 	.word	0x00000001
        /*0728*/ 	.word	0x00000001


	//----- nvinfo : EIATTR_CRS_STACK_SIZE
	.align		4
.L_51:
        /*072c*/ 	.byte	0x04, 0x1e
        /*072e*/ 	.short	(.L_53 - .L_52)
.L_52:
        /*0730*/ 	.word	0x00000000


	//----- nvinfo : EIATTR_CBANK_PARAM_SIZE
	.align		4
.L_53:
        /*0734*/ 	.byte	0x03, 0x19
        /*0736*/ 	.short	0x0800


	//----- nvinfo : EIATTR_PARAM_CBANK
	.align		4
        /*0738*/ 	.byte	0x04, 0x0a
        /*073a*/ 	.short	(.L_55 - .L_54)
	.align		4
.L_54:
        /*073c*/ 	.word	index@(.nv.constant0._ZN7cutlass13device_kernelINS_4gemm6kernel13GemmUniversalIN4cute5tupleIJiiiiEEENS1_10collective13CollectiveMmaINS1_35MainloopSm100TmaUmmaWarpSpecializedILi3ELi2ELi4ENS5_IJNS4_1CILi1EEENSA_ILi2EEESB_EEEEENS5_IJNSA_ILi64EEESF_NSA_ILi32EEEEEENS_12float_e5m2_tENS5_IJlSB_lEEESI_SJ_NS4_8TiledMMAINS4_8MMA_AtomIJNS4_10MMA_TraitsINS4_19SM100_MMA_F8F6F4_SSEJSI_SI_fSF_SF_NS4_17integral_constantINS4_4UMMA5MajorELSQ_0EEESR_NSO_INSP_7ScaleInELSS_0EEEST_EEEEEENS4_6LayoutINS5_IJSB_SB_SB_EEENS5_IJNSA_ILi0EEESY_SY_EEEEENS5_IJNS4_10UnderscoreES11_S11_EEEEENS4_23SM90_TMA_LOAD_MULTICASTENS4_14ComposedLayoutINS4_7SwizzleILi1ELi4ELi3EEENS4_18smem_ptr_flag_bitsILi8EEENSW_INS5_IJNSA_ILi8EEESG_EEENS5_IJSG_SB_EEEEEEEvNS4_8identityENS4_13SM90_TMA_LOADES1E_vS1F_EENS_8epilogue10collective18CollectiveEpilogueINS1I_23Sm100TmaWarpSpecializedILi1ELi1ELi32ELb0ELb0EEEJSH_NS5_IJNSW_ISF_SB_EES1N_EEESI_SJ_SI_SJ_NS1I_6fusion15FusionCallbacksIS1M_NS1P_17LinearCombinationISI_fSI_fLNS_15FloatRoundStyleE2EEESH_S1O_JEEENS4_5SM1004TMEM4LOAD26SM100_TMEM_LOAD_16dp32b32xES1G_NS15_INS16_ILi2ELi4ELi3EEES19_NSW_INS5_IJS1A_SF_EEENS5_IJSF_SB_EEEEEEENS4_39AutoVectorizingCopyWithAssumedAlignmentILi128EEENS4_14SM90_TMA_STOREES23_S25_S25_EEEvvEEEEvNT_6ParamsE)
        /*0740*/ 	.short	0x0380
        /*0742*/ 	.short	0x0800


	//----- nvinfo : EIATTR_SW_WAR
	.align		4
.L_55:
        /*0744*/ 	.byte	0x04, 0x36
        /*0746*/ 	.short	(.L_57 - .L_56)
.L_56:
        /*0748*/ 	.word	0x00000008
.L_57:


//--------------------- .nv.callgraph             --------------------------
	.section	.nv.callgraph,"",@"SHT_CUDA_CALLGRAPH"
	.align	4
	.sectionentsize	8
	.align		4
        /*0000*/ 	.word	0x00000000
	.align		4
        /*0004*/ 	.word	0xffffffff
	.align		4
        /*0008*/ 	.word	index@(_ZN7cutlass13device_kernelINS_4gemm6kernel13GemmUniversalIN4cute5tupleIJiiiiEEENS1_10collective13CollectiveMmaINS1_35MainloopSm100TmaUmmaWarpSpecializedILi3ELi2ELi4ENS5_IJNS4_1CILi1EEENSA_ILi2EEESB_EEEEENS5_IJNSA_ILi64EEESF_NSA_ILi32EEEEEENS_12float_e5m2_tENS5_IJlSB_lEEESI_SJ_NS4_8TiledMMAINS4_8MMA_AtomIJNS4_10MMA_TraitsINS4_19SM100_MMA_F8F6F4_SSEJSI_SI_fSF_SF_NS4_17integral_constantINS4_4UMMA5MajorELSQ_0EEESR_NSO_INSP_7ScaleInELSS_0EEEST_EEEEEENS4_6LayoutINS5_IJSB_SB_SB_EEENS5_IJNSA_ILi0EEESY_SY_EEEEENS5_IJNS4_10UnderscoreES11_S11_EEEEENS4_23SM90_TMA_LOAD_MULTICASTENS4_14ComposedLayoutINS4_7SwizzleILi1ELi4ELi3EEENS4_18smem_ptr_flag_bitsILi8EEENSW_INS5_IJNSA_ILi8EEESG_EEENS5_IJSG_SB_EEEEEEEvNS4_8identityENS4_13SM90_TMA_LOADES1E_vS1F_EENS_8epilogue10collective18CollectiveEpilogueINS1I_23Sm100TmaWarpSpecializedILi1ELi1ELi32ELb0ELb0EEEJSH_NS5_IJNSW_ISF_SB_EES1N_EEESI_SJ_SI_SJ_NS1I_6fusion15FusionCallbacksIS1M_NS1P_17LinearCombinationISI_fSI_fLNS_15FloatRoundStyleE2EEESH_S1O_JEEENS4_5SM1004TMEM4LOAD26SM100_TMEM_LOAD_16dp32b32xES1G_NS15_INS16_ILi2ELi4ELi3EEES19_NSW_INS5_IJS1A_SF_EEENS5_IJSF_SB_EEEEEEENS4_39AutoVectorizingCopyWithAssumedAlignmentILi128EEENS4_14SM90_TMA_STOREES23_S25_S25_EEEvvEEEEvNT_6ParamsE)
	.align		4
        /*000c*/ 	.word	index@(__assertfail)
	.align		4
        /*0010*/ 	.word	0x00000000
	.align		4
        /*0014*/ 	.word	0xfffffffe
	.align		4
        /*0018*/ 	.word	0x00000000
	.align		4
        /*001c*/ 	.word	0xfffffffd
	.align		4
        /*0020*/ 	.word	0x00000000
	.align		4
        /*0024*/ 	.word	0xfffffffc


//--------------------- .nv.constant4             --------------------------
	.section	.nv.constant4,"a",@progbits
	.align	8
	.align		8
.nv.constant4:
        /*0000*/ 	.dword	__assertfail
	.align		8
        /*0008*/ 	.dword	__unnamed_1
	.align		8
        /*0010*/ 	.dword	__unnamed_2
	.align		8
        /*0018*/ 	.dword	_ZN39_INTERNAL_9722bb7c_4_k_cu_bc6ef75d_79294cuda3std3__45__cpo5beginE
	.align		8
        /*0020*/ 	.dword	_ZN39_INTERNAL_9722bb7c_4_k_cu_bc6ef75d_79294cuda3std3__45__cpo3endE
	.align		8
        /*0028*/ 	.dword	_ZN39_INTERNAL_9722bb7c_4_k_cu_bc6ef75d_79294cuda3std3__45__cpo6cbeginE
	.align		8
        /*0030*/ 	.dword	_ZN39_INTERNAL_9722bb7c_4_k_cu_bc6ef75d_79294cuda3std3__45__cpo4cendE
	.align		8
        /*0038*/ 	.dword	_ZN39_INTERNAL_9722bb7c_4_k_cu_bc6ef75d_79294cuda3std3__441_GLOBAL__N__9722bb7c_4_k_cu_bc6ef75d_79296ignoreE
	.align		8
        /*0040*/ 	.dword	_ZN39_INTERNAL_9722bb7c_4_k_cu_bc6ef75d_79294cuda3std3__419piecewise_constructE
	.align		8
        /*0048*/ 	.dword	_ZN39_INTERNAL_9722bb7c_4_k_cu_bc6ef75d_79294cuda3std3__48in_placeE
	.align		8
        /*0050*/ 	.dword	_ZN39_INTERNAL_9722bb7c_4_k_cu_bc6ef75d_79294cuda3std6ranges3__45__cpo4swapE
	.align		8
        /*0058*/ 	.dword	_ZN39_INTERNAL_9722bb7c_4_k_cu_bc6ef75d_79294cuda3std6ranges3__45__cpo9iter_moveE
	.align		8
        /*0060*/ 	.dword	_ZN39_INTERNAL_9722bb7c_4_k_cu_bc6ef75d_79294cute7productE
	.align		8
        /*0068*/ 	.dword	_ZN39_INTERNAL_9722bb7c_4_k_cu_bc6ef75d_79294cute1_E
	.align		8
        /*0070*/ 	.dword	$str$25
	.align		8
        /*0078*/ 	.dword	$str$26
	.align		8
        /*0080*/ 	.dword	$str$27
	.align		8
        /*0088*/ 	.dword	$str$28


//--------------------- .text._ZN7cutlass13device_kernelINS_4gemm6kernel13GemmUniversalIN4cute5tupleIJiiiiEEENS1_10collective13CollectiveMmaINS1_35MainloopSm100TmaUmmaWarpSpecializedILi3ELi2ELi4ENS5_IJNS4_1CILi1EEENSA_ILi2EEESB_EEEEENS5_IJNSA_ILi64EEESF_NSA_ILi32EEEEEENS_12float_e5m2_tENS5_IJlSB_lEEESI_SJ_NS4_8TiledMMAINS4_8MMA_AtomIJNS4_10MMA_TraitsINS4_19SM100_MMA_F8F6F4_SSEJSI_SI_fSF_SF_NS4_17integral_constantINS4_4UMMA5MajorELSQ_0EEESR_NSO_INSP_7ScaleInELSS_0EEEST_EEEEEENS4_6LayoutINS5_IJSB_SB_SB_EEENS5_IJNSA_ILi0EEESY_SY_EEEEENS5_IJNS4_10UnderscoreES11_S11_EEEEENS4_23SM90_TMA_LOAD_MULTICASTENS4_14ComposedLayoutINS4_7SwizzleILi1ELi4ELi3EEENS4_18smem_ptr_flag_bitsILi8EEENSW_INS5_IJNSA_ILi8EEESG_EEENS5_IJSG_SB_EEEEEEEvNS4_8identityENS4_13SM90_TMA_LOADES1E_vS1F_EENS_8epilogue10collective18CollectiveEpilogueINS1I_23Sm100TmaWarpSpecializedILi1ELi1ELi32ELb0ELb0EEEJSH_NS5_IJNSW_ISF_SB_EES1N_EEESI_SJ_SI_SJ_NS1I_6fusion15FusionCallbacksIS1M_NS1P_17LinearCombinationISI_fSI_fLNS_15FloatRoundStyleE2EEESH_S1O_JEEENS4_5SM1004TMEM4LOAD26SM100_TMEM_LOAD_16dp32b32xES1G_NS15_INS16_ILi2ELi4ELi3EEES19_NSW_INS5_IJS1A_SF_EEENS5_IJSF_SB_EEEEEEENS4_39AutoVectorizingCopyWithAssumedAlignmentILi128EEENS4_14SM90_TMA_STOREES23_S25_S25_EEEvvEEEEvNT_6ParamsE --------------------------
	.section	.text._ZN7cutlass13device_kernelINS_4gemm6kernel13GemmUniversalIN4cute5tupleIJiiiiEEENS1_10collective13CollectiveMmaINS1_35MainloopSm100TmaUmmaWarpSpecializedILi3ELi2ELi4ENS5_IJNS4_1CILi1EEENSA_ILi2EEESB_EEEEENS5_IJNSA_ILi64EEESF_NSA_ILi32EEEEEENS_12float_e5m2_tENS5_IJlSB_lEEESI_SJ_NS4_8TiledMMAINS4_8MMA_AtomIJNS4_10MMA_TraitsINS4_19SM100_MMA_F8F6F4_SSEJSI_SI_fSF_SF_NS4_17integral_constantINS4_4UMMA5MajorELSQ_0EEESR_NSO_INSP_7ScaleInELSS_0EEEST_EEEEEENS4_6LayoutINS5_IJSB_SB_SB_EEENS5_IJNSA_ILi0EEESY_SY_EEEEENS5_IJNS4_10UnderscoreES11_S11_EEEEENS4_23SM90_TMA_LOAD_MULTICASTENS4_14ComposedLayoutINS4_7SwizzleILi1ELi4ELi3EEENS4_18smem_ptr_flag_bitsILi8EEENSW_INS5_IJNSA_ILi8EEESG_EEENS5_IJSG_SB_EEEEEEEvNS4_8identityENS4_13SM90_TMA_LOADES1E_vS1F_EENS_8epilogue10collective18CollectiveEpilogueINS1I_23Sm100TmaWarpSpecializedILi1ELi1ELi32ELb0ELb0EEEJSH_NS5_IJNSW_ISF_SB_EES1N_EEESI_SJ_SI_SJ_NS1I_6fusion15FusionCallbacksIS1M_NS1P_17LinearCombinationISI_fSI_fLNS_15FloatRoundStyleE2EEESH_S1O_JEEENS4_5SM1004TMEM4LOAD26SM100_TMEM_LOAD_16dp32b32xES1G_NS15_INS16_ILi2ELi4ELi3EEES19_NSW_INS5_IJS1A_SF_EEENS5_IJSF_SB_EEEEEEENS4_39AutoVectorizingCopyWithAssumedAlignmentILi128EEENS4_14SM90_TMA_STOREES23_S25_S25_EEEvvEEEEvNT_6ParamsE,"ax",@progbits
	.align	128
.text._ZN7cutlass13device_kernelINS_4gemm6kernel13GemmUniversalIN4cute5tupleIJiiiiEEENS1_10collective13CollectiveMmaINS1_35MainloopSm100TmaUmmaWarpSpecializedILi3ELi2ELi4ENS5_IJNS4_1CILi1EEENSA_ILi2EEESB_EEEEENS5_IJNSA_ILi64EEESF_NSA_ILi32EEEEEENS_12float_e5m2_tENS5_IJlSB_lEEESI_SJ_NS4_8TiledMMAINS4_8MMA_AtomIJNS4_10MMA_TraitsINS4_19SM100_MMA_F8F6F4_SSEJSI_SI_fSF_SF_NS4_17integral_constantINS4_4UMMA5MajorELSQ_0EEESR_NSO_INSP_7ScaleInELSS_0EEEST_EEEEEENS4_6LayoutINS5_IJSB_SB_SB_EEENS5_IJNSA_ILi0EEESY_SY_EEEEENS5_IJNS4_10UnderscoreES11_S11_EEEEENS4_23SM90_TMA_LOAD_MULTICASTENS4_14ComposedLayoutINS4_7SwizzleILi1ELi4ELi3EEENS4_18smem_ptr_flag_bitsILi8EEENSW_INS5_IJNSA_ILi8EEESG_EEENS5_IJSG_SB_EEEEEEEvNS4_8identityENS4_13SM90_TMA_LOADES1E_vS1F_EENS_8epilogue10collective18CollectiveEpilogueINS1I_23Sm100TmaWarpSpecializedILi1ELi1ELi32ELb0ELb0EEEJSH_NS5_IJNSW_ISF_SB_EES1N_EEESI_SJ_SI_SJ_NS1I_6fusion15FusionCallbacksIS1M_NS1P_17LinearCombinationISI_fSI_fLNS_15FloatRoundStyleE2EEESH_S1O_JEEENS4_5SM1004TMEM4LOAD26SM100_TMEM_LOAD_16dp32b32xES1G_NS15_INS16_ILi2ELi4ELi3EEES19_NSW_INS5_IJS1A_SF_EEENS5_IJSF_SB_EEEEEEENS4_39AutoVectorizingCopyWithAssumedAlignmentILi128EEENS4_14SM90_TMA_STOREES23_S25_S25_EEEvvEEEEvNT_6ParamsE:
        .type           _ZN7cutlass13device_kernelINS_4gemm6kernel13GemmUniversalIN4cute5tupleIJiiiiEEENS1_10collective13CollectiveMmaINS1_35MainloopSm100TmaUmmaWarpSpecializedILi3ELi2ELi4ENS5_IJNS4_1CILi1EEENSA_ILi2EEESB_EEEEENS5_IJNSA_ILi64EEESF_NSA_ILi32EEEEEENS_12float_e5m2_tENS5_IJlSB_lEEESI_SJ_NS4_8TiledMMAINS4_8MMA_AtomIJNS4_10MMA_TraitsINS4_19SM100_MMA_F8F6F4_SSEJSI_SI_fSF_SF_NS4_17integral_constantINS4_4UMMA5MajorELSQ_0EEESR_NSO_INSP_7ScaleInELSS_0EEEST_EEEEEENS4_6LayoutINS5_IJSB_SB_SB_EEENS5_IJNSA_ILi0EEESY_SY_EEEEENS5_IJNS4_10UnderscoreES11_S11_EEEEENS4_23SM90_TMA_LOAD_MULTICASTENS4_14ComposedLayoutINS4_7SwizzleILi1ELi4ELi3EEENS4_18smem_ptr_flag_bitsILi8EEENSW_INS5_IJNSA_ILi8EEESG_EEENS5_IJSG_SB_EEEEEEEvNS4_8identityENS4_13SM90_TMA_LOADES1E_vS1F_EENS_8epilogue10collective18CollectiveEpilogueINS1I_23Sm100TmaWarpSpecializedILi1ELi1ELi32ELb0ELb0EEEJSH_NS5_IJNSW_ISF_SB_EES1N_EEESI_SJ_SI_SJ_NS1I_6fusion15FusionCallbacksIS1M_NS1P_17LinearCombinationISI_fSI_fLNS_15FloatRoundStyleE2EEESH_S1O_JEEENS4_5SM1004TMEM4LOAD26SM100_TMEM_LOAD_16dp32b32xES1G_NS15_INS16_ILi2ELi4ELi3EEES19_NSW_INS5_IJS1A_SF_EEENS5_IJSF_SB_EEEEEEENS4_39AutoVectorizingCopyWithAssumedAlignmentILi128EEENS4_14SM90_TMA_STOREES23_S25_S25_EEEvvEEEEvNT_6ParamsE,@function
        .size           _ZN7cutlass13device_kernelINS_4gemm6kernel13GemmUniversalIN4cute5tupleIJiiiiEEENS1_10collective13CollectiveMmaINS1_35MainloopSm100TmaUmmaWarpSpecializedILi3ELi2ELi4ENS5_IJNS4_1CILi1EEENSA_ILi2EEESB_EEEEENS5_IJNSA_ILi64EEESF_NSA_ILi32EEEEEENS_12float_e5m2_tENS5_IJlSB_lEEESI_SJ_NS4_8TiledMMAINS4_8MMA_AtomIJNS4_10MMA_TraitsINS4_19SM100_MMA_F8F6F4_SSEJSI_SI_fSF_SF_NS4_17integral_constantINS4_4UMMA5MajorELSQ_0EEESR_NSO_INSP_7ScaleInELSS_0EEEST_EEEEEENS4_6LayoutINS5_IJSB_SB_SB_EEENS5_IJNSA_ILi0EEESY_SY_EEEEENS5_IJNS4_10UnderscoreES11_S11_EEEEENS4_23SM90_TMA_LOAD_MULTICASTENS4_14ComposedLayoutINS4_7SwizzleILi1ELi4ELi3EEENS4_18smem_ptr_flag_bitsILi8EEENSW_INS5_IJNSA_ILi8EEESG_EEENS5_IJSG_SB_EEEEEEEvNS4_8identityENS4_13SM90_TMA_LOADES1E_vS1F_EENS_8epilogue10collective18CollectiveEpilogueINS1I_23Sm100TmaWarpSpecializedILi1ELi1ELi32ELb0ELb0EEEJSH_NS5_IJNSW_ISF_SB_EES1N_EEESI_SJ_SI_SJ_NS1I_6fusion15FusionCallbacksIS1M_NS1P_17LinearCombinationISI_fSI_fLNS_15FloatRoundStyleE2EEESH_S1O_JEEENS4_5SM1004TMEM4LOAD26SM100_TMEM_LOAD_16dp32b32xES1G_NS15_INS16_ILi2ELi4ELi3EEES19_NSW_INS5_IJS1A_SF_EEENS5_IJSF_SB_EEEEEEENS4_39AutoVectorizingCopyWithAssumedAlignmentILi128EEENS4_14SM90_TMA_STOREES23_S25_S25_EEEvvEEEEvNT_6ParamsE,(.L_x_132 - _ZN7cutlass13device_kernelINS_4gemm6kernel13GemmUniversalIN4cute5tupleIJiiiiEEENS1_10collective13CollectiveMmaINS1_35MainloopSm100TmaUmmaWarpSpecializedILi3ELi2ELi4ENS5_IJNS4_1CILi1EEENSA_ILi2EEESB_EEEEENS5_IJNSA_ILi64EEESF_NSA_ILi32EEEEEENS_12float_e5m2_tENS5_IJlSB_lEEESI_SJ_NS4_8TiledMMAINS4_8MMA_AtomIJNS4_10MMA_TraitsINS4_19SM100_MMA_F8F6F4_SSEJSI_SI_fSF_SF_NS4_17integral_constantINS4_4UMMA5MajorELSQ_0EEESR_NSO_INSP_7ScaleInELSS_0EEEST_EEEEEENS4_6LayoutINS5_IJSB_SB_SB_EEENS5_IJNSA_ILi0EEESY_SY_EEEEENS5_IJNS4_10UnderscoreES11_S11_EEEEENS4_23SM90_TMA_LOAD_MULTICASTENS4_14ComposedLayoutINS4_7SwizzleILi1ELi4ELi3EEENS4_18smem_ptr_flag_bitsILi8EEENSW_INS5_IJNSA_ILi8EEESG_EEENS5_IJSG_SB_EEEEEEEvNS4_8identityENS4_13SM90_TMA_LOADES1E_vS1F_EENS_8epilogue10collective18CollectiveEpilogueINS1I_23Sm100TmaWarpSpecializedILi1ELi1ELi32ELb0ELb0EEEJSH_NS5_IJNSW_ISF_SB_EES1N_EEESI_SJ_SI_SJ_NS1I_6fusion15FusionCallbacksIS1M_NS1P_17LinearCombinationISI_fSI_fLNS_15FloatRoundStyleE2EEESH_S1O_JEEENS4_5SM1004TMEM4LOAD26SM100_TMEM_LOAD_16dp32b32xES1G_NS15_INS16_ILi2ELi4ELi3EEES19_NSW_INS5_IJS1A_SF_EEENS5_IJSF_SB_EEEEEEENS4_39AutoVectorizingCopyWithAssumedAlignmentILi128EEENS4_14SM90_TMA_STOREES23_S25_S25_EEEvvEEEEvNT_6ParamsE)
        .other          _ZN7cutlass13device_kernelINS_4gemm6kernel13GemmUniversalIN4cute5tupleIJiiiiEEENS1_10collective13CollectiveMmaINS1_35MainloopSm100TmaUmmaWarpSpecializedILi3ELi2ELi4ENS5_IJNS4_1CILi1EEENSA_ILi2EEESB_EEEEENS5_IJNSA_ILi64EEESF_NSA_ILi32EEEEEENS_12float_e5m2_tENS5_IJlSB_lEEESI_SJ_NS4_8TiledMMAINS4_8MMA_AtomIJNS4_10MMA_TraitsINS4_19SM100_MMA_F8F6F4_SSEJSI_SI_fSF_SF_NS4_17integral_constantINS4_4UMMA5MajorELSQ_0EEESR_NSO_INSP_7ScaleInELSS_0EEEST_EEEEEENS4_6LayoutINS5_IJSB_SB_SB_EEENS5_IJNSA_ILi0EEESY_SY_EEEEENS5_IJNS4_10UnderscoreES11_S11_EEEEENS4_23SM90_TMA_LOAD_MULTICASTENS4_14ComposedLayoutINS4_7SwizzleILi1ELi4ELi3EEENS4_18smem_ptr_flag_bitsILi8EEENSW_INS5_IJNSA_ILi8EEESG_EEENS5_IJSG_SB_EEEEEEEvNS4_8identityENS4_13SM90_TMA_LOADES1E_vS1F_EENS_8epilogue10collective18CollectiveEpilogueINS1I_23Sm100TmaWarpSpecializedILi1ELi1ELi32ELb0ELb0EEEJSH_NS5_IJNSW_ISF_SB_EES1N_EEESI_SJ_SI_SJ_NS1I_6fusion15FusionCallbacksIS1M_NS1P_17LinearCombinationISI_fSI_fLNS_15FloatRoundStyleE2EEESH_S1O_JEEENS4_5SM1004TMEM4LOAD26SM100_TMEM_LOAD_16dp32b32xES1G_NS15_INS16_ILi2ELi4ELi3EEES19_NSW_INS5_IJS1A_SF_EEENS5_IJSF_SB_EEEEEEENS4_39AutoVectorizingCopyWithAssumedAlignmentILi128EEENS4_14SM90_TMA_STOREES23_S25_S25_EEEvvEEEEvNT_6ParamsE,@"STO_CUDA_ENTRY STV_DEFAULT"
_ZN7cutlass13device_kernelINS_4gemm6kernel13GemmUniversalIN4cute5tupleIJiiiiEEENS1_10collective13CollectiveMmaINS1_35MainloopSm100TmaUmmaWarpSpecializedILi3ELi2ELi4ENS5_IJNS4_1CILi1EEENSA_ILi2EEESB_EEEEENS5_IJNSA_ILi64EEESF_NSA_ILi32EEEEEENS_12float_e5m2_tENS5_IJlSB_lEEESI_SJ_NS4_8TiledMMAINS4_8MMA_AtomIJNS4_10MMA_TraitsINS4_19SM100_MMA_F8F6F4_SSEJSI_SI_fSF_SF_NS4_17integral_constantINS4_4UMMA5MajorELSQ_0EEESR_NSO_INSP_7ScaleInELSS_0EEEST_EEEEEENS4_6LayoutINS5_IJSB_SB_SB_EEENS5_IJNSA_ILi0EEESY_SY_EEEEENS5_IJNS4_10UnderscoreES11_S11_EEEEENS4_23SM90_TMA_LOAD_MULTICASTENS4_14ComposedLayoutINS4_7SwizzleILi1ELi4ELi3EEENS4_18smem_ptr_flag_bitsILi8EEENSW_INS5_IJNSA_ILi8EEESG_EEENS5_IJSG_SB_EEEEEEEvNS4_8identityENS4_13SM90_TMA_LOADES1E_vS1F_EENS_8epilogue10collective18CollectiveEpilogueINS1I_23Sm100TmaWarpSpecializedILi1ELi1ELi32ELb0ELb0EEEJSH_NS5_IJNSW_ISF_SB_EES1N_EEESI_SJ_SI_SJ_NS1I_6fusion15FusionCallbacksIS1M_NS1P_17LinearCombinationISI_fSI_fLNS_15FloatRoundStyleE2EEESH_S1O_JEEENS4_5SM1004TMEM4LOAD26SM100_TMEM_LOAD_16dp32b32xES1G_NS15_INS16_ILi2ELi4ELi3EEES19_NSW_INS5_IJS1A_SF_EEENS5_IJSF_SB_EEEEEEENS4_39AutoVectorizingCopyWithAssumedAlignmentILi128EEENS4_14SM90_TMA_STOREES23_S25_S25_EEEvvEEEEvNT_6ParamsE:
[----:B------:R-:W1:Y:S01]  /*0000*/  LDC R1, c[0x0][0x37c] ;  /* 0x0000df00ff017b82 */ /* 0x000e620000000800 */
[----:B------:R-:W2:Y:S01]  /*0010*/  S2R R76, SR_TID.X ;  /* 0x00000000004c7919 */ /* 0x000ea20000002100 */
[----:B------:R-:W3:Y:S01]  /*0020*/  LDCU.64 UR8, c[0x0][0x890] ;  /* 0x00011200ff0877ac */ /* 0x000ee20008000a00 */
[----:B------:R-:W-:Y:S02]  /*0030*/  PRMT R79, RZ, 0x7610, R79 ;  /* 0x00007610ff4f7816 */ /* 0x000fe4000000004f */
[----:B------:R-:W-:Y:S01]  /*0040*/  ELECT P3, URZ, PT ;  /* 0x0000000000ff782f */ /* 0x000fe20003860000 */
[----:B---3--:R-:W-:-:S04]  /*0050*/  UISETP.NE.U32.AND UP0, UPT, UR8, URZ, UPT ;  /* 0x000000ff0800728c */ /* 0x008fc8000bf05070 */
[----:B------:R-:W-:Y:S01]  /*0060*/  UISETP.NE.AND.EX UP0, UPT, UR9, URZ, UPT, UP0 ;  /* 0x000000ff0900728c */ /* 0x000fe2000bf05300 */
[----:B--2---:R-:W-:-:S05]  /*0070*/  SHF.R.U32.HI R80, RZ, 0x5, R76 ;  /* 0x00000005ff507819 */ /* 0x004fca000001164c */
[----:B------:R-:W2:Y:S02]  /*0080*/  SHFL.IDX PT, R0, R80, RZ, 0x1f ;  /* 0x00001fff50007589 */ /* 0x000ea400000e0000 */
[----:B--2---:R-:W-:Y:S01]  /*0090*/  R2UR UR22, R0 ;  /* 0x00000000001672ca */ /* 0x004fe200000e0000 */
[----:B-1----:R-:W-:-:S14]  /*00a0*/  BRA.U UP0, `(.L_x_0) ;  /* 0x0000000100307547 */ /* 0x002fdc000b800000 */
[----:B------:R-:W1:Y:S02]  /*00b0*/  LDCU.64 UR4, c[0x0][0x888] ;  /* 0x00011100ff0477ac */ /* 0x000e640008000a00 */
[----:B-1----:R-:W-:-:S04]  /*00c0*/  UISETP.NE.U32.AND UP0, UPT, UR4, URZ, UPT ;  /* 0x000000ff0400728c */ /* 0x002fc8000bf05070 */
[----:B------:R-:W-:-:S09]  /*00d0*/  UISETP.NE.AND.EX UP0, UPT, UR5, URZ, UPT, UP0 ;  /* 0x000000ff0500728c */ /* 0x000fd2000bf05300 */
[----:B------:R-:W-:Y:S05]  /*00e0*/  BRA.U !UP0, `(.L_x_1) ;  /* 0x0000000108147547 */ /* 0x000fea000b800000 */
[----:B------:R-:W1:Y:S01]  /*00f0*/  LDC.64 R2, c[0x0][0x888] ;  /* 0x00022200ff027b82 */ /* 0x000e620000000a00 */
[----:B------:R-:W1:Y:S02]  /*0100*/  LDCU.64 UR4, c[0x0][0x358] ;  /* 0x00006b00ff0477ac */ /* 0x000e640008000a00 */
[----:B-1----:R1:W5:Y:S01]  /*0110*/  LDG.E R39, desc[UR4][R2.64] ;  /* 0x0000000402277981 */ /* 0x002362000c1e1900 */
[----:B------:R-:W-:Y:S01]  /*0120*/  HFMA2 R79, -RZ, RZ, 0, 5.9604644775390625e-08 ;  /* 0x00000001ff4f7431 */ /* 0x000fe200000001ff */
[----:B------:R-:W-:Y:S05]  /*0130*/  BRA `(.L_x_0) ;  /* 0x00000000000c7947 */ /* 0x000fea0003800000 */
.L_x_1:
[----:B------:R-:W1:Y:S01]  /*0140*/  LDCU UR4, c[0x0][0x880] ;  /* 0x00011000ff0477ac */ /* 0x000e620008000800 */
[----:B------:R-:W-:Y:S01]  /*0150*/  HFMA2 R79, -RZ, RZ, 0, 5.9604644775390625e-08 ;  /* 0x00000001ff4f7431 */ /* 0x000fe200000001ff */
[----:B-1----:R-:W-:-:S07]  /*0160*/  MOV R39, UR4 ;  /* 0x0000000400277c02 */ /* 0x002fce0008000f00 */
.L_x_0:
[----:B------:R-:W2:Y:S02]  /*0170*/  LDCU.64 UR4, c[0x0][0x8b0] ;  /* 0x00011600ff0477ac */ /* 0x000ea40008000a00 */
[----:B--2---:R-:W-:-:S04]  /*0180*/  UISETP.NE.U32.AND UP0, UPT, UR4, URZ, UPT ;  /* 0x000000ff0400728c */ /* 0x004fc8000bf05070 */
[----:B------:R-:W-:-:S09]  /*0190*/  UISETP.NE.AND.EX UP0, UPT, UR5, URZ, UPT, UP0 ;  /* 0x000000ff0500728c */ /* 0x000fd2000bf05300 */
[----:B------:R-:W-:Y:S05]  /*01a0*/  BRA.U UP0, `(.L_x_2) ;  /* 0x0000000100287547 */ /* 0x000fea000b800000 */
[----:B------:R-:W2:Y:S02]  /*01b0*/  LDCU.64 UR4, c[0x0][0x8a8] ;  /* 0x00011500ff0477ac */ /* 0x000ea40008000a00 */
[----:B--2---:R-:W-:-:S04]  /*01c0*/  UISETP.NE.U32.AND UP0, UPT, UR4, URZ, UPT ;  /* 0x000000ff0400728c */ /* 0x004fc8000bf05070 */
[----:B------:R-:W-:-:S09]  /*01d0*/  UISETP.NE.AND.EX UP0, UPT, UR5, URZ, UPT, UP0 ;  /* 0x000000ff0500728c */ /* 0x000fd2000bf05300 */
[----:B------:R-:W-:Y:S05]  /*01e0*/  BRA.U !UP0, `(.L_x_3) ;  /* 0x0000000108107547 */ /* 0x000fea000b800000 */
[----:B-1----:R-:W1:Y:S01]  /*01f0*/  LDC.64 R2, c[0x0][0x8a8] ;  /* 0x00022a00ff027b82 */ /* 0x002e620000000a00 */
[----:B------:R-:W1:Y:S02]  /*0200*/  LDCU.64 UR4, c[0x0][0x358] ;  /* 0x00006b00ff0477ac */ /* 0x000e640008000a00 */
[----:B-1----:R2:W5:Y:S01]  /*0210*/  LDG.E R38, desc[UR4][R2.64] ;  /* 0x0000000402267981 */ /* 0x002562000c1e1900 */
[----:B------:R-:W-:Y:S05]  /*0220*/  BRA `(.L_x_2) ;  /* 0x0000000000087947 */ /* 0x000fea0003800000 */
.L_x_3:
[----:B------:R-:W2:Y:S02]  /*0230*/  LDCU UR4, c[0x0][0x8a0] ;  /* 0x00011400ff0477ac */ /* 0x000ea40008000800 */
[----:B--2---:R-:W-:Y:S02]  /*0240*/  MOV R38, UR4 ;  /* 0x0000000400267c02 */ /* 0x004fe40008000f00 */
.L_x_2:
[----:B------:R-:W-:Y:S01]  /*0250*/  IMAD.U32 R0, RZ, RZ, UR22 ;  /* 0x00000016ff007e24 */ /* 0x000fe2000f8e00ff */
[----:B------:R-:W-:Y:S04]  /*0260*/  BSSY.RECONVERGENT B0, `(.L_x_4) ;  /* 0x000000c000007945 */ /* 0x000fe80003800200 */
[C---:B------:R-:W-:Y:S02]  /*0270*/  ISETP.NE.OR P1, PT, R0.reuse, 0x1, !P3 ;  /* 0x000000010000780c */ /* 0x040fe40005f25670 */
[----:B------:R-:W-:-:S11]  /*0280*/  ISETP.NE.OR P0, PT, R0, 0x3, !P3 ;  /* 0x000000030000780c */ /* 0x000fd60005f05670 */
[----:B------:R-:W-:Y:S05]  /*0290*/  @P1 BRA `(.L_x_5) ;  /* 0x0000000000201947 */ /* 0x000fea0003800000 */
[----:B------:R-:W3:Y:S02]  /*02a0*/  LDCU.64 UR4, c[0x0][0x348] ;  /* 0x00006900ff0477ac */ /* 0x000ee40008000a00 */
[----:B---3--:R-:W-:Y:S02]  /*02b0*/  UIADD3 UR6, UP1, UPT, UR4, 0x80, URZ ;  /* 0x0000008004067890 */ /* 0x008fe4000ff3e0ff */
[----:B------:R-:W-:Y:S02]  /*02c0*/  UIADD3 UR4, UP0, UPT, UR4, 0x180, URZ ;  /* 0x0000018004047890 */ /* 0x000fe4000ff1e0ff */
[----:B------:R-:W-:Y:S02]  /*02d0*/  UIADD3.X UR7, UPT, UPT, URZ, UR5, URZ, UP1, !UPT ;  /* 0x00000005ff077290 */ /* 0x000fe40008ffe4ff */
[----:B------:R-:W-:-:S07]  /*02e0*/  UIADD3.X UR5, UPT, UPT, URZ, UR5, URZ, UP0, !UPT ;  /* 0x00000005ff057290 */ /* 0x000fce00087fe4ff */
[----:B------:R3:W-:Y:S02]  /*02f0*/  UTMACCTL.PF [UR6] ;  /* 0x00000000060079b9 */ /* 0x0007e40008040000 */
[----:B------:R3:W-:Y:S02]  /*0300*/  UTMACCTL.PF [UR4] ;  /* 0x00000000040079b9 */ /* 0x0007e40008040000 */
[----:B---3--:R-:W-:Y:S01]  /*0310*/  NOP ;  /* 0x0000000000007918 */ /* 0x008fe20000000000 */
.L_x_5:
[----:B------:R-:W-:Y:S05]  /*0320*/  BSYNC.RECONVERGENT B0 ;  /* 0x0000000000007941 */ /* 0x000fea0003800200 */
.L_x_4:
[----:B------:R-:W-:Y:S04]  /*0330*/  BSSY.RECONVERGENT B0, `(.L_x_6) ;  /* 0x000000a000007945 */ /* 0x000fe80003800200 */
        /* <DEDUP_REMOVED lines=9> */
.L_x_7:
[----:B------:R-:W-:Y:S05]  /*03d0*/  BSYNC.RECONVERGENT B0 ;  /* 0x0000000000007941 */ /* 0x000fea0003800200 */
.L_x_6:
[----:B------:R-:W3:Y:S01]  /*03e0*/  LDCU.64 UR4, c[0x0][0x888] ;  /* 0x00011100ff0477ac */ /* 0x000ee20008000a00 */
[----:B------:R-:W-:Y:S02]  /*03f0*/  UISETP.EQ.U32.AND UP1, UPT, UR8, URZ, UPT ;  /* 0x000000ff0800728c */ /* 0x000fe4000bf22070 */
[----:B------:R-:W-:Y:S02]  /*0400*/  UPLOP3.LUT UP3, UPT, UPT, UPT, UPT, 0x80, 0x8 ;  /* 0x000000000008789c */ /* 0x000fe40003f6f070 */
[----:B---3--:R-:W-:-:S04]  /*0410*/  UISETP.NE.U32.AND UP0, UPT, UR4, URZ, UPT ;  /* 0x000000ff0400728c */ /* 0x008fc8000bf05070 */
[----:B------:R-:W-:-:S04]  /*0420*/  UISETP.NE.AND.EX UP0, UPT, UR5, URZ, UPT, UP0 ;  /* 0x000000ff0500728c */ /* 0x000fc8000bf05300 */
[----:B------:R-:W-:-:S04]  /*0430*/  UISETP.EQ.OR.EX UP2, UPT, UR9, URZ, !UP0, UP1 ;  /* 0x000000ff0900728c */ /* 0x000fc8000c742710 */
[----:B------:R-:W-:-:S05]  /*0440*/  UP2UR UR61, UPR, URZ, 0x4 ;  /* 0x00000004ff3d7883 */ /* 0x000fca0008000000 */
[----:B------:R-:W-:Y:S07]  /*0450*/  BRA.U !UP2, `(.L_x_8) ;  /* 0x000000010a207547 */ /* 0x000fee000b800000 */
[----:B------:R-:W-:Y:S01]  /*0460*/  UISETP.NE.U32.AND UP1, UPT, UR8, URZ, UPT ;  /* 0x000000ff0800728c */ /* 0x000fe2000bf25070 */
[----:B-----5:R-:W-:Y:S01]  /*0470*/  FSETP.NEU.AND P0, PT, R39, RZ, PT ;  /* 0x000000ff2700720b */ /* 0x020fe20003f0d000 */
[----:B------:R-:W-:Y:S02]  /*0480*/  USEL UR4, URZ, 0xffffffff, UP0 ;  /* 0xffffffffff047887 */ /* 0x000fe40008000000 */
[----:B------:R-:W-:-:S10]  /*0490*/  UISETP.NE.AND.EX UP1, UPT, UR9, URZ, UPT, UP1 ;  /* 0x000000ff0900728c */ /* 0x000fd4000bf25310 */
[----:B------:R-:W-:Y:S01]  /*04a0*/  VOTEU.ANY UP0, P0 ;  /* 0x0000000000ff7886 */ /* 0x000fe20000000100 */
[----:B------:R-:W-:-:S04]  /*04b0*/  @!UP1 USEL UR4, URZ, 0xffffffff, UP0 ;  /* 0xffffffffff049887 */ /* 0x000fc80008000000 */
[----:B------:R-:W-:-:S04]  /*04c0*/  ULOP3.LUT UR4, UR4, 0x1, URZ, 0xc0, !UPT ;  /* 0x0000000104047892 */ /* 0x000fc8000f8ec0ff */
[----:B------:R-:W-:-:S11]  /*04d0*/  UISETP.NE.U32.AND UP3, UPT, UR4, 0x1, UPT ;  /* 0x000000010400788c */ /* 0x000fd6000bf65070 */
.L_x_8:
[----:B-12---:R-:W1:Y:S01]  /*04e0*/  SHFL.IDX PT, R2, R80, RZ, 0x1f ;  /* 0x00001fff50027589 */ /* 0x006e6200000e0000 */
[----:B------:R-:W-:-:S04]  /*04f0*/  UISETP.NE.AND UP0, UPT, UR22, 0x2, UPT ;  /* 0x000000021600788c */ /* 0x000fc8000bf05270 */
[----:B------:R-:W-:Y:S01]  /*0500*/  USEL UR34, URZ, 0x1, UP0 ;  /* 0x00000001ff227887 */ /* 0x000fe20008000000 */
[----:B-1----:R-:W-:-:S13]  /*0510*/  ISETP.NE.AND P0, PT, R2, RZ, PT ;  /* 0x000000ff0200720c */ /* 0x002fda0003f05270 */
[----:B------:R-:W-:Y:S05]  /*0520*/  @P0 BRA `(.L_x_9) ;  /* 0x0000000000500947 */ /* 0x000fea0003800000 */
[----:B------:R-:W1:Y:S01]  /*0530*/  S2UR UR4, SR_CgaCtaId ;  /* 0x00000000000479c3 */ /* 0x000e620000008800 */
[----:B------:R-:W-:Y:S01]  /*0540*/  UMOV UR5, 0x400 ;  /* 0x0000040000057882 */ /* 0x000fe20000000000 */
[----:B------:R-:W-:Y:S01]  /*0550*/  UMOV UR8, 0x1 ;  /* 0x0000000100087882 */ /* 0x000fe20000000000 */
[----:B------:R-:W-:Y:S01]  /*0560*/  UMOV UR6, 0x2 ;  /* 0x0000000200067882 */ /* 0x000fe20000000000 */
[----:B------:R-:W-:-:S04]  /*0570*/  UIADD3 UR8, UPT, UPT, -UR8, 0x100000, URZ ;  /* 0x0010000008087890 */ /* 0x000fc8000fffe1ff */
[----:B------:R-:W-:Y:S02]  /*0580*/  USHF.L.U32 UR9, UR8, 0xb, URZ ;  /* 0x0000000b08097899 */ /* 0x000fe400080006ff */
[----:B------:R-:W-:Y:S02]  /*0590*/  USHF.L.U32 UR8, UR8, 0x1, URZ ;  /* 0x0000000108087899 */ /* 0x000fe400080006ff */
[----:B------:R-:W-:-:S04]  /*05a0*/  UIADD3 UR6, UPT, UPT, -UR6, 0x100000, URZ ;  /* 0x0010000006067890 */ /* 0x000fc8000fffe1ff */
[----:B------:R-:W-:Y:S02]  /*05b0*/  USHF.L.U32 UR7, UR6, 0xb, URZ ;  /* 0x0000000b06077899 */ /* 0x000fe400080006ff */
[----:B------:R-:W-:Y:S01]  /*05c0*/  USHF.L.U32 UR6, UR6, 0x1, URZ ;  /* 0x0000000106067899 */ /* 0x000fe200080006ff */
[----:B------:R-:W-:Y:S01]  /*05d0*/  ELECT P0, URZ, PT ;  /* 0x0000000000ff782f */ /* 0x000fe20003800000 */
[----:B-1----:R-:W-:Y:S01]  /*05e0*/  ULEA UR4, UR4, UR5, 0x18 ;  /* 0x0000000504047291 */ /* 0x002fe2000f8ec0ff */
[----:B------:R-:W1:Y:S11]  /*05f0*/  FENCE.VIEW.ASYNC.S ;  /* 0x00000000000073c6 */ /* 0x000e760000000000 */
[----:B-1----:R1:W2:Y:S01]  /*0600*/  SYNCS.EXCH.64 URZ, [UR4], UR8 ;  /* 0x0000000804ff75b2 */ /* 0x0022a20008000100 */
[----:B------:R1:W3:Y:S01]  /*0610*/  SYNCS.EXCH.64 URZ, [UR4+0x18], UR6 ;  /* 0x0000180604ff75b2 */ /* 0x0002e20008000100 */
[----:B------:R1:W4:Y:S01]  /*0620*/  SYNCS.EXCH.64 URZ, [UR4+0x8], UR8 ;  /* 0x0000080804ff75b2 */ /* 0x0003220008000100 */
[----:B------:R1:W1:Y:S01]  /*0630*/  SYNCS.EXCH.64 URZ, [UR4+0x20], UR6 ;  /* 0x0000200604ff75b2 */ /* 0x0002620008000100 */
[----:B------:R1:W1:Y:S01]  /*0640*/  SYNCS.EXCH.64 URZ, [UR4+0x10], UR8 ;  /* 0x0000100804ff75b2 */ /* 0x0002620008000100 */
[----:B------:R1:W1:Y:S01]  /*0650*/  SYNCS.EXCH.64 URZ, [UR4+0x28], UR6 ;  /* 0x0000280604ff75b2 */ /* 0x0002620008000100 */
[----:B------:R-:W-:Y:S01]  /*0660*/  NOP ;  /* 0x0000000000007918 */ /* 0x000fe20000000000 */
.L_x_9:
[----:B------:R-:W2:Y:S01]  /*0670*/  SHFL.IDX PT, R2, R80, RZ, 0x1f ;  /* 0x00001fff50027589 */ /* 0x000ea200000e0000 */
[----:B------:R-:W-:Y:S01]  /*0680*/  NOP ;  /* 0x0000000000007918 */ /* 0x000fe20000000000 */
[----:B--2---:R-:W-:-:S13]  /*0690*/  ISETP.NE.AND P0, PT, R2, 0x1, PT ;  /* 0x000000010200780c */ /* 0x004fda0003f05270 */
[----:B------:R-:W-:Y:S05]  /*06a0*/  @P0 BRA `(.L_x_10) ;  /* 0x0000000000400947 */ /* 0x000fea0003800000 */
[----:B-1----:R-:W1:Y:S01]  /*06b0*/  S2UR UR4, SR_CgaCtaId ;  /* 0x00000000000479c3 */ /* 0x002e620000008800 */
        /* <DEDUP_REMOVED lines=12> */
[----:B-1----:R2:W1:Y:S01]  /*0780*/  SYNCS.EXCH.64 URZ, [UR4+0x30], UR8 ;  /* 0x0000300804ff75b2 */ /* 0x0024620008000100 */
[----:B------:R2:W1:Y:S02]  /*0790*/  SYNCS.EXCH.64 URZ, [UR4+0x38], UR6 ;  /* 0x0000380604ff75b2 */ /* 0x0004640008000100 */
[----:B--2---:R-:W-:Y:S01]  /*07a0*/  NOP ;  /* 0x0000000000007918 */ /* 0x004fe20000000000 */
.L_x_10:
[----:B------:R-:W2:Y:S01]  /*07b0*/  SHFL.IDX PT, R2, R80, RZ, 0x1f ;  /* 0x00001fff50027589 */ /* 0x000ea200000e0000 */
[----:B------:R-:W-:Y:S01]  /*07c0*/  NOP ;  /* 0x0000000000007918 */ /* 0x000fe20000000000 */
[----:B--2---:R-:W-:-:S13]  /*07d0*/  ISETP.NE.AND P0, PT, R2, 0x3, PT ;  /* 0x000000030200780c */ /* 0x004fda0003f05270 */
[----:B------:R-:W-:Y:S05]  /*07e0*/  @P0 BRA `(.L_x_11) ;  /* 0x0000000000300947 */ /* 0x000fea0003800000 */
[----:B-1----:R-:W1:Y:S01]  /*07f0*/  S2UR UR6, SR_CgaCtaId ;  /* 0x00000000000679c3 */ /* 0x002e620000008800 */
[----:B------:R-:W-:Y:S01]  /*0800*/  UMOV UR4, 0x400 ;  /* 0x0000040000047882 */ /* 0x000fe20000000000 */
[----:B------:R-:W-:Y:S01]  /*0810*/  UMOV UR5, 0x20 ;  /* 0x0000002000057882 */ /* 0x000fe20000000000 */
[----:B------:R-:W-:Y:S01]  /*0820*/  ELECT P0, URZ, PT ;  /* 0x0000000000ff782f */ /* 0x000fe20003800000 */
[----:B-1----:R-:W-:Y:S02]  /*0830*/  ULEA UR6, UR6, UR4, 0x18 ;  /* 0x0000000406067291 */ /* 0x002fe4000f8ec0ff */
[----:B------:R-:W-:-:S04]  /*0840*/  UIADD3 UR4, UPT, UPT, -UR5, 0x100000, URZ ;  /* 0x0010000005047890 */ /* 0x000fc8000fffe1ff */
[----:B------:R-:W-:Y:S02]  /*0850*/  USHF.L.U32 UR5, UR4, 0xb, URZ ;  /* 0x0000000b04057899 */ /* 0x000fe400080006ff */
[----:B------:R-:W-:Y:S01]  /*0860*/  USHF.L.U32 UR4, UR4, 0x1, URZ ;  /* 0x0000000104047899 */ /* 0x000fe200080006ff */
[----:B------:R-:W1:Y:S11]  /*0870*/  FENCE.VIEW.ASYNC.S ;  /* 0x00000000000073c6 */ /* 0x000e760000000000 */
[----:B-1----:R2:W1:Y:S01]  /*0880*/  SYNCS.EXCH.64 URZ, [UR6+0x40], UR4 ;  /* 0x0000400406ff75b2 */ /* 0x0024620008000100 */
[----:B------:R2:W1:Y:S02]  /*0890*/  SYNCS.EXCH.64 URZ, [UR6+0x48], UR4 ;  /* 0x0000480406ff75b2 */ /* 0x0004640008000100 */
[----:B--2---:R-:W-:Y:S01]  /*08a0*/  NOP ;  /* 0x0000000000007918 */ /* 0x004fe20000000000 */
.L_x_11:
[----:B------:R-:W2:Y:S01]  /*08b0*/  SHFL.IDX PT, R2, R80, RZ, 0x1f ;  /* 0x00001fff50027589 */ /* 0x000ea200000e0000 */
[----:B------:R-:W-:Y:S01]  /*08c0*/  NOP ;  /* 0x0000000000007918 */ /* 0x000fe20000000000 */
[----:B--2---:R-:W-:-:S13]  /*08d0*/  ISETP.NE.AND P0, PT, R2, 0x4, PT ;  /* 0x000000040200780c */ /* 0x004fda0003f05270 */
[----:B------:R-:W-:Y:S05]  /*08e0*/  @P0 BRA `(.L_x_12) ;  /* 0x00000000004c0947 */ /* 0x000fea0003800000 */
[----:B-1----:R-:W1:Y:S01]  /*08f0*/  S2UR UR6, SR_CgaCtaId ;  /* 0x00000000000679c3 */ /* 0x002e620000008800 */
[----:B------:R-:W-:Y:S01]  /*0900*/  UMOV UR4, 0x1e0 ;  /* 0x000001e000047882 */ /* 0x000fe20000000000 */
[----:B------:R-:W-:Y:S01]  /*0910*/  UMOV UR5, 0x400 ;  /* 0x0000040000057882 */ /* 0x000fe20000000000 */
[----:B------:R-:W-:Y:S01]  /*0920*/  USEL UR4, UR4, 0x1a0, UP3 ;  /* 0x000001a004047887 */ /* 0x000fe20009800000 */
[----:B------:R-:W-:Y:S01]  /*0930*/  UMOV UR8, 0x1 ;  /* 0x0000000100087882 */ /* 0x000fe20000000000 */
[----:B------:R-:W-:Y:S01]  /*0940*/  ELECT P0, URZ, PT ;  /* 0x0000000000ff782f */ /* 0x000fe20003800000 */
[----:B------:R-:W-:-:S04]  /*0950*/  UIADD3 UR8, UPT, UPT, -UR8, 0x100000, URZ ;  /* 0x0010000008087890 */ /* 0x000fc8000fffe1ff */
[----:B------:R-:W-:Y:S02]  /*0960*/  USHF.L.U32 UR9, UR8, 0xb, URZ ;  /* 0x0000000b08097899 */ /* 0x000fe400080006ff */
[----:B------:R-:W-:Y:S02]  /*0970*/  USHF.L.U32 UR8, UR8, 0x1, URZ ;  /* 0x0000000108087899 */ /* 0x000fe400080006ff */
[----:B-1----:R-:W-:Y:S02]  /*0980*/  ULEA UR6, UR6, UR5, 0x18 ;  /* 0x0000000506067291 */ /* 0x002fe4000f8ec0ff */
[----:B------:R-:W-:-:S04]  /*0990*/  UIADD3 UR4, UPT, UPT, -UR4, 0x100000, URZ ;  /* 0x0010000004047890 */ /* 0x000fc8000fffe1ff */
[----:B------:R-:W-:Y:S02]  /*09a0*/  USHF.L.U32 UR5, UR4, 0xb, URZ ;  /* 0x0000000b04057899 */ /* 0x000fe400080006ff */
[----:B------:R-:W-:Y:S01]  /*09b0*/  USHF.L.U32 UR4, UR4, 0x1, URZ ;  /* 0x0000000104047899 */ /* 0x000fe200080006ff */
[----:B------:R-:W1:Y:S03]  /*09c0*/  FENCE.VIEW.ASYNC.S ;  /* 0x00000000000073c6 */ /* 0x000e660000000000 */
[----:B-1----:R2:W1:Y:S08]  /*09d0*/  SYNCS.EXCH.64 URZ, [UR6+0x50], UR8 ;  /* 0x0000500806ff75b2 */ /* 0x0024700008000100 */
[----:B------:R2:W1:Y:S01]  /*09e0*/  SYNCS.EXCH.64 URZ, [UR6+0x60], UR4 ;  /* 0x0000600406ff75b2 */ /* 0x0004620008000100 */
[----:B------:R2:W1:Y:S01]  /*09f0*/  SYNCS.EXCH.64 URZ, [UR6+0x58], UR8 ;  /* 0x0000580806ff75b2 */ /* 0x0004620008000100 */
[----:B------:R2:W1:Y:S02]  /*0a00*/  SYNCS.EXCH.64 URZ, [UR6+0x68], UR4 ;  /* 0x0000680406ff75b2 */ /* 0x0004640008000100 */
[----:B--2---:R-:W-:Y:S01]  /*0a10*/  NOP ;  /* 0x0000000000007918 */ /* 0x004fe20000000000 */
.L_x_12:
        /* <DEDUP_REMOVED lines=18> */
[----:B------:R2:W1:Y:S01]  /*0b40*/  SYNCS.EXCH.64 URZ, [UR4+0x90], UR6 ;  /* 0x0000900604ff75b2 */ /* 0x0004620008000100 */
[----:B------:R2:W1:Y:S01]  /*0b50*/  SYNCS.EXCH.64 URZ, [UR4+0x78], UR8 ;  /* 0x0000780804ff75b2 */ /* 0x0004620008000100 */
[----:B------:R2:W1:Y:S01]  /*0b60*/  SYNCS.EXCH.64 URZ, [UR4+0x98], UR6 ;  /* 0x0000980604ff75b2 */ /* 0x0004620008000100 */
[----:B------:R2:W1:Y:S01]  /*0b70*/  SYNCS.EXCH.64 URZ, [UR4+0x80], UR8 ;  /* 0x0000800804ff75b2 */ /* 0x0004620008000100 */
[----:B------:R2:W1:Y:S01]  /*0b80*/  SYNCS.EXCH.64 URZ, [UR4+0xa0], UR6 ;  /* 0x0000a00604ff75b2 */ /* 0x0004620008000100 */
[----:B------:R2:W1:Y:S01]  /*0b90*/  SYNCS.EXCH.64 URZ, [UR4+0x88], UR8 ;  /* 0x0000880804ff75b2 */ /* 0x0004620008000100 */
[----:B------:R2:W1:Y:S02]  /*0ba0*/  SYNCS.EXCH.64 URZ, [UR4+0xa8], UR6 ;  /* 0x0000a80604ff75b2 */ /* 0x0004640008000100 */
[----:B--2---:R-:W-:Y:S01]  /*0bb0*/  NOP ;  /* 0x0000000000007918 */ /* 0x004fe20000000000 */
.L_x_13:
[----:B------:R-:W2:Y:S01]  /*0bc0*/  SHFL.IDX PT, R2, R80, RZ, 0x1f ;  /* 0x00001fff50027589 */ /* 0x000ea200000e0000 */
[----:B------:R-:W1:Y:S01]  /*0bd0*/  S2UR UR48, SR_CgaCtaId ;  /* 0x00000000003079c3 */ /* 0x000e620000008800 */
[----:B------:R-:W-:Y:S01]  /*0be0*/  NOP ;  /* 0x0000000000007918 */ /* 0x000fe20000000000 */
[----:B--2---:R-:W-:-:S13]  /*0bf0*/  ISETP.NE.AND P0, PT, R2, 0x3, PT ;  /* 0x000000030200780c */ /* 0x004fda0003f05270 */
[----:B-1----:R-:W-:Y:S05]  /*0c00*/  @P0 BRA `(.L_x_14) ;  /* 0x0000000000340947 */ /* 0x002fea0003800000 */
[----:B------:R-:W-:Y:S01]  /*0c10*/  UMOV UR4, 0x400 ;  /* 0x0000040000047882 */ /* 0x000fe20000000000 */
[----:B------:R-:W-:Y:S01]  /*0c20*/  UMOV UR6, 0x20 ;  /* 0x0000002000067882 */ /* 0x000fe20000000000 */
[----:B------:R-:W-:Y:S02]  /*0c30*/  ULEA UR4, UR48, UR4, 0x18 ;  /* 0x0000000430047291 */ /* 0x000fe4000f8ec0ff */
[----:B------:R-:W-:-:S04]  /*0c40*/  UIADD3 UR6, UPT, UPT, -UR6, 0x100000, URZ ;  /* 0x0010000006067890 */ /* 0x000fc8000fffe1ff */
[----:B------:R-:W-:Y:S02]  /*0c50*/  USHF.L.U32 UR7, UR6, 0xb, URZ ;  /* 0x0000000b06077899 */ /* 0x000fe400080006ff */
[----:B------:R-:W-:Y:S01]  /*0c60*/  USHF.L.U32 UR6, UR6, 0x1, URZ ;  /* 0x0000000106067899 */ /* 0x000fe200080006ff */
[----:B------:R-:W-:Y:S01]  /*0c70*/  ELECT P0, URZ, PT ;  /* 0x0000000000ff782f */ /* 0x000fe20003800000 */
[----:B------:R-:W1:Y:S10]  /*0c80*/  FENCE.VIEW.ASYNC.S ;  /* 0x00000000000073c6 */ /* 0x000e740000000000 */
[----:B-1----:R1:W2:Y:S01]  /*0c90*/  SYNCS.EXCH.64 URZ, [UR4+0xb0], UR6 ;  /* 0x0000b00604ff75b2 */ /* 0x0022a20008000100 */
[----:B------:R1:W1:Y:S01]  /*0ca0*/  SYNCS.EXCH.64 URZ, [UR4+0xc0], UR6 ;  /* 0x0000c00604ff75b2 */ /* 0x0002620008000100 */
[----:B------:R1:W1:Y:S01]  /*0cb0*/  SYNCS.EXCH.64 URZ, [UR4+0xb8], UR6 ;  /* 0x0000b80604ff75b2 */ /* 0x0002620008000100 */
[----:B------:R1:W1:Y:S01]  /*0cc0*/  SYNCS.EXCH.64 URZ, [UR4+0xc8], UR6 ;  /* 0x0000c80604ff75b2 */ /* 0x0002620008000100 */
[----:B------:R-:W-:Y:S01]  /*0cd0*/  NOP ;  /* 0x0000000000007918 */ /* 0x000fe20000000000 */
.L_x_14:
[----:B-1----:R-:W1:Y:S01]  /*0ce0*/  LDCU UR4, c[0x0][0x36c] ;  /* 0x00006d80ff0477ac */ /* 0x002e620008000800 */
[----:B------:R-:W-:Y:S01]  /*0cf0*/  ISETP.NE.OR P3, PT, R0, 0x2, !P3 ;  /* 0x000000020000780c */ /* 0x000fe20005f65670 */
[----:B------:R-:W-:Y:S01]  /*0d00*/  NOP ;  /* 0x0000000000007918 */ /* 0x000fe20000000000 */
[----:B------:R-:W-:Y:S01]  /*0d10*/  LOP3.LUT R0, R76, 0x1f, RZ, 0xc0, !PT ;  /* 0x0000001f4c007812 */ /* 0x000fe200078ec0ff */
[----:B------:R-:W-:Y:S02]  /*0d20*/  UISETP.NE.AND UP4, UPT, UR22, URZ, UPT ;  /* 0x000000ff1600728c */ /* 0x000fe4000bf85270 */
[----:B-1----:R-:W-:-:S09]  /*0d30*/  UISETP.EQ.U32.AND UP5, UPT, UR4, 0x1, UPT ;  /* 0x000000010400788c */ /* 0x002fd2000bfa2070 */
[----:B------:R-:W-:Y:S05]  /*0d40*/  BRA.U !UP5, `(.L_x_15) ;  /* 0x000000010d087547 */ /* 0x000fea000b800000 */
[----:B--234-:R-:W-:Y:S01]  /*0d50*/  UCGABAR_ARV ;  /* 0x00000000000079c7 */ /* 0x01cfe20008000000 */
[----:B------:R-:W-:Y:S05]  /*0d60*/  BRA `(.L_x_16) ;  /* 0x0000000000047947 */ /* 0x000fea0003800000 */
.L_x_15:
[----:B--234-:R-:W-:Y:S01]  /*0d70*/  NOP ;  /* 0x0000000000007918 */ /* 0x01cfe20000000000 */
.L_x_16:
[----:B------:R-:W1:Y:S01]  /*0d80*/  S2UR UR7, SR_CTAID.X ;  /* 0x00000000000779c3 */ /* 0x000e620000002500 */
[----:B------:R-:W-:-:S05]  /*0d90*/  CS2R.32 R3, SR_CgaSize ;  /* 0x0000000000037805 */ /* 0x000fca0000008a00 */
[----:B------:R-:W-:-:S05]  /*0da0*/  IMAD R3, R3, -0xa0, RZ ;  /* 0xffffff6003037824 */ /* 0x000fca00078e02ff */
[----:B------:R-:W-:-:S14]  /*0db0*/  R2UR UR5, R3 ;  /* 0x00000000030572ca */ /* 0x000fdc00000e0000 */
[----:B------:R-:W2:Y:S01]  /*0dc0*/  LDCU UR5, c[0x0][UR5+0x2b0] ;  /* 0x00005600050577ac */ /* 0x000ea20008000800 */
[----:B------:R-:W-:-:S05]  /*0dd0*/  CS2R.32 R3, SR_CgaSize ;  /* 0x0000000000037805 */ /* 0x000fca0000008a00 */
[----:B------:R-:W-:-:S05]  /*0de0*/  IMAD R3, R3, -0xa0, RZ ;  /* 0xffffff6003037824 */ /* 0x000fca00078e02ff */
[----:B------:R-:W-:-:S14]  /*0df0*/  R2UR UR4, R3 ;  /* 0x00000000030472ca */ /* 0x000fdc00000e0000 */
[----:B------:R-:W3:Y:S01]  /*0e00*/  LDCU UR4, c[0x0][UR4+0x2b4] ;  /* 0x00005680040477ac */ /* 0x000ee20008000800 */
[----:B------:R-:W4:Y:S01]  /*0e10*/  S2UR UR8, SR_CTAID.Y ;  /* 0x00000000000879c3 */ /* 0x000f220000002600 */
[----:B------:R-:W3:Y:S01]  /*0e20*/  LDCU UR23, c[0x0][0xb24] ;  /* 0x00016480ff1777ac */ /* 0x000ee20008000800 */
[----:B------:R-:W-:-:S05]  /*0e30*/  CS2R.32 R3, SR_CgaSize ;  /* 0x0000000000037805 */ /* 0x000fca0000008a00 */
[----:B------:R-:W-:-:S05]  /*0e40*/  IMAD R3, R3, -0xa0, RZ ;  /* 0xffffff6003037824 */ /* 0x000fca00078e02ff */
[----:B------:R-:W-:-:S14]  /*0e50*/  R2UR UR60, R3 ;  /* 0x00000000033c72ca */ /* 0x000fdc00000e0000 */
[----:B------:R-:W3:Y:S01]  /*0e60*/  LDCU UR60, c[0x0][UR60+0x2a0] ;  /* 0x000054003c3c77ac */ /* 0x000ee20008000800 */
[----:B------:R-:W1:Y:S01]  /*0e70*/  S2UR UR36, SR_CTAID.Z ;  /* 0x00000000002479c3 */ /* 0x000e620000002700 */
[----:B------:R-:W-:-:S05]  /*0e80*/  CS2R.32 R3, SR_CgaSize ;  /* 0x0000000000037805 */ /* 0x000fca0000008a00 */
[----:B------:R-:W-:-:S05]  /*0e90*/  IMAD R3, R3, -0xa0, RZ ;  /* 0xffffff6003037824 */ /* 0x000fca00078e02ff */
[----:B------:R-:W-:-:S14]  /*0ea0*/  R2UR UR57, R3 ;  /* 0x00000000033972ca */ /* 0x000fdc00000e0000 */
[----:B------:R-:W3:Y:S01]  /*0eb0*/  LDCU UR57, c[0x0][UR57+0x2a4] ;  /* 0x00005480393977ac */ /* 0x000ee20008000800 */
[----:B------:R-:W3:Y:S01]  /*0ec0*/  LDCU UR40, c[0x0][0xb24] ;  /* 0x00016480ff2877ac */ /* 0x000ee20008000800 */
[----:B-1----:R-:W-:Y:S01]  /*0ed0*/  I2FP.F32.U32 R3, UR7 ;  /* 0x0000000700037c45 */ /* 0x002fe20008201000 */
[----:B------:R-:W1:Y:S04]  /*0ee0*/  LDCU UR26, c[0x0][0xb30] ;  /* 0x00016600ff1a77ac */ /* 0x000e680008000800 */
[----:B--2---:R-:W-:Y:S01]  /*0ef0*/  FMUL R3, R3, UR5 ;  /* 0x0000000503037c20 */ /* 0x004fe20008400000 */
[----:B------:R-:W-:Y:S01]  /*0f00*/  USHF.L.U32 UR24, UR48, 0xa, URZ ;  /* 0x0000000a30187899 */ /* 0x000fe200080006ff */
[----:B----4-:R-:W-:Y:S01]  /*0f10*/  I2FP.F32.U32 R2, UR8 ;  /* 0x0000000800027c45 */ /* 0x010fe20008201000 */
[----:B---3--:R-:W-:-:S03]  /*0f20*/  UISETP.GE.AND UP2, UPT, UR23, 0x1, UPT ;  /* 0x000000011700788c */ /* 0x008fc6000bf46270 */
[----:B------:R-:W2:Y:S01]  /*0f30*/  F2I.U32.TRUNC.NTZ R3, R3 ;  /* 0x0000000300037305 */ /* 0x000ea2000020f000 */
[----:B------:R-:W-:Y:S01]  /*0f40*/  UMOV UR46, UR7 ;  /* 0x00000007002e7c82 */ /* 0x000fe20008000000 */
[----:B------:R-:W-:Y:S01]  /*0f50*/  FMUL R2, R2, UR4 ;  /* 0x0000000402027c20 */ /* 0x000fe20008400000 */
[----:B------:R-:W-:-:S05]  /*0f60*/  UMOV UR45, UR8 ;  /* 0x00000008002d7c82 */ /* 0x000fca0008000000 */
[----:B------:R-:W3:Y:S01]  /*0f70*/  F2I.U32.TRUNC.NTZ R2, R2 ;  /* 0x0000000200027305 */ /* 0x000ee2000020f000 */
[----:B--2---:R-:W-:Y:S02]  /*0f80*/  R2UR UR4, R3 ;  /* 0x00000000030472ca */ /* 0x004fe400000e0000 */
[----:B---3--:R-:W-:Y:S02]  /*0f90*/  R2UR UR6, R2 ;  /* 0x00000000020672ca */ /* 0x008fe400000e0000 */
[----:B------:R-:W-:-:S09]  /*0fa0*/  PRMT R2, RZ, 0x7610, R2 ;  /* 0x00007610ff027816 */ /* 0x000fd20000000002 */
[----:B------:R-:W-:-:S04]  /*0fb0*/  UIADD3 UR5, UPT, UPT, -UR4, URZ, URZ ;  /* 0x000000ff04057290 */ /* 0x000fc8000fffe1ff */
[----:B------:R-:W-:Y:S02]  /*0fc0*/  UIMAD UR60, UR60, UR5, UR7 ;  /* 0x000000053c3c72a4 */ /* 0x000fe4000f8e0207 */
[----:B------:R-:W-:-:S04]  /*0fd0*/  UIADD3 UR4, UPT, UPT, -UR6, URZ, URZ ;  /* 0x000000ff06047290 */ /* 0x000fc8000fffe1ff */
[----:B------:R-:W-:Y:S01]  /*0fe0*/  UIMAD UR57, UR57, UR4, UR8 ;  /* 0x00000004393972a4 */ /* 0x000fe2000f8e0208 */
[----:B-1----:R-:W-:Y:S11]  /*0ff0*/  BRA.U UP4, `(.L_x_17) ;  /* 0x0000000104247547 */ /* 0x002ff6000b800000 */
[----:B------:R-:W-:Y:S02]  /*1000*/  UISETP.NE.AND UP0, UPT, UR57, URZ, UPT ;  /* 0x000000ff3900728c */ /* 0x000fe4000bf05270 */
[----:B------:R-:W-:Y:S02]  /*1010*/  UISETP.NE.AND UP1, UPT, UR57, 0x1, UPT ;  /* 0x000000013900788c */ /* 0x000fe4000bf25270 */
[----:B------:R-:W-:Y:S02]  /*1020*/  UISETP.EQ.OR UP0, UPT, UR60, URZ, !UP0 ;  /* 0x000000ff3c00728c */ /* 0x000fe4000c702670 */
[----:B------:R-:W-:Y:S02]  /*1030*/  USEL UR4, URZ, 0x2, UP1 ;  /* 0x00000002ff047887 */ /* 0x000fe40008800000 */
[----:B------:R-:W-:Y:S02]  /*1040*/  USEL UR5, URZ, 0x1, !UP0 ;  /* 0x00000001ff057887 */ /* 0x000fe4000c000000 */
[----:B------:R-:W-:-:S04]  /*1050*/  UISETP.NE.AND UP0, UPT, UR60, URZ, UPT ;  /* 0x000000ff3c00728c */ /* 0x000fc8000bf05270 */
[----:B------:R-:W-:-:S04]  /*1060*/  USEL UR4, UR4, 0x2, UP0 ;  /* 0x0000000204047887 */ /* 0x000fc80008000000 */
[----:B------:R-:W-:-:S06]  /*1070*/  UIADD3 UR4, UPT, UPT, UR5, UR4, URZ ;  /* 0x0000000405047290 */ /* 0x000fcc000fffe0ff */
[----:B------:R-:W-:Y:S02]  /*1080*/  MOV R2, UR4 ;  /* 0x0000000400027c02 */ /* 0x000fe40008000f00 */
.L_x_17:
[----:B------:R-:W-:Y:S05]  /*1090*/  BRA.U !UP2, `(.L_x_18) ;  /* 0x000000010ad47547 */ /* 0x000fea000b800000 */
[----:B------:R-:W1:Y:S01]  /*10a0*/  LDCU.128 UR12, c[0x0][0xb10] ;  /* 0x00016200ff0c77ac */ /* 0x000e620008000c00 */
[----:B------:R-:W2:Y:S01]  /*10b0*/  LDCU UR6, c[0x0][0x370] ;  /* 0x00006e00ff0677ac */ /* 0x000ea20008000800 */
[----:B------:R-:W3:Y:S01]  /*10c0*/  LDCU UR5, c[0x0][0x374] ;  /* 0x00006e80ff0577ac */ /* 0x000ee20008000800 */
[----:B------:R-:W4:Y:S01]  /*10d0*/  LDCU UR25, c[0x0][0xb0c] ;  /* 0x00016180ff1977ac */ /* 0x000f220008000800 */
[----:B------:R-:W4:Y:S01]  /*10e0*/  LDCU UR4, c[0x0][0xb20] ;  /* 0x00016400ff0477ac */ /* 0x000f220008000800 */
[----:B------:R-:W4:Y:S01]  /*10f0*/  LDCU.64 UR8, c[0x0][0xb28] ;  /* 0x00016500ff0877ac */ /* 0x000f220008000a00 */
[----:B-1----:R-:W-:Y:S02]  /*1100*/  UISETP.NE.AND UP0, UPT, UR14, 0x1, UPT ;  /* 0x000000010e00788c */ /* 0x002fe4000bf05270 */
[----:B---3--:R-:W-:Y:S02]  /*1110*/  UIMAD.WIDE.U32 UR10, UR5, UR15, URZ ;  /* 0x0000000f050a72a5 */ /* 0x008fe4000f8e00ff */
[----:B--2---:R-:W-:-:S02]  /*1120*/  UIMAD.WIDE.U32 UR18, UR6, UR12, URZ ;  /* 0x0000000c061272a5 */ /* 0x004fc4000f8e00ff */
[----:B----4-:R-:W-:Y:S02]  /*1130*/  UISETP.NE.AND UP1, UPT, UR25, 0x1, UPT ;  /* 0x000000011900788c */ /* 0x010fe4000bf25270 */
[----:B------:R-:W-:Y:S01]  /*1140*/  UISETP.NE.AND UP2, UPT, UR23, 0x1, UPT ;  /* 0x000000011700788c */ /* 0x000fe2000bf45270 */
[----:B------:R-:W-:Y:S02]  /*1150*/  UMOV UR10, UR11 ;  /* 0x0000000b000a7c82 */ /* 0x000fe40008000000 */
[----:B------:R-:W-:Y:S01]  /*1160*/  UMOV UR18, UR19 ;  /* 0x0000001300127c82 */ /* 0x000fe20008000000 */
[----:B------:R-:W-:Y:S02]  /*1170*/  @UP0 USHF.R.U32.HI UR5, URZ, UR4, UR10 ;  /* 0x00000004ff050299 */ /* 0x000fe4000801160a */
[----:B------:R-:W-:Y:S02]  /*1180*/  UIMAD.WIDE.U32 UR20, UR45, UR15, URZ ;  /* 0x0000000f2d1472a5 */ /* 0x000fe4000f8e00ff */
[----:B------:R-:W-:-:S02]  /*1190*/  UIMAD.WIDE.U32 UR10, UR5, UR8, URZ ;  /* 0x00000008050a72a5 */ /* 0x000fc4000f8e00ff */
[----:B------:R-:W-:Y:S02]  /*11a0*/  @UP1 USHF.R.U32.HI UR6, URZ, UR13, UR18 ;  /* 0x0000000dff061299 */ /* 0x000fe40008011612 */
[----:B------:R-:W-:Y:S02]  /*11b0*/  UIMAD.WIDE.U32 UR16, UR46, UR12, URZ ;  /* 0x0000000c2e1072a5 */ /* 0x000fe4000f8e00ff */
[----:B------:R-:W-:Y:S01]  /*11c0*/  UIMAD.WIDE.U32 UR18, UR6, UR8, URZ ;  /* 0x00000008061272a5 */ /* 0x000fe2000f8e00ff */
[----:B------:R-:W-:Y:S01]  /*11d0*/  UMOV UR20, UR21 ;  /* 0x0000001500147c82 */ /* 0x000fe20008000000 */
[----:B------:R-:W-:Y:S01]  /*11e0*/  UMOV UR10, UR11 ;  /* 0x0000000b000a7c82 */ /* 0x000fe20008000000 */
[----:B------:R-:W-:Y:S02]  /*11f0*/  USHF.R.U32.HI UR20, URZ, UR4, UR20 ;  /* 0x00000004ff147299 */ /* 0x000fe40008011614 */
[----:B------:R-:W-:Y:S02]  /*1200*/  @UP2 USHF.R.U32.HI UR5, URZ, UR9, UR10 ;  /* 0x00000009ff052299 */ /* 0x000fe4000801160a */
[----:B------:R-:W-:Y:S01]  /*1210*/  UMOV UR7, UR19 ;  /* 0x0000001300077c82 */ /* 0x000fe20008000000 */
[----:B------:R-:W-:Y:S01]  /*1220*/  UMOV UR16, UR17 ;  /* 0x0000001100107c82 */ /* 0x000fe20008000000 */
[----:B------:R-:W-:-:S02]  /*1230*/  @UP2 USHF.R.U32.HI UR6, URZ, UR9, UR7 ;  /* 0x00000009ff062299 */ /* 0x000fc40008011607 */
[----:B------:R-:W-:Y:S02]  /*1240*/  USHF.R.U32.HI UR13, URZ, UR13, UR16 ;  /* 0x0000000dff0d7299 */ /* 0x000fe40008011610 */
[----:B------:R-:W-:Y:S02]  /*1250*/  USEL UR4, UR45, UR20, !UP0 ;  /* 0x000000142d047287 */ /* 0x000fe4000c000000 */
[----:B------:R-:W-:Y:S02]  /*1260*/  UIMAD UR7, UR5, UR23, URZ ;  /* 0x00000017050772a4 */ /* 0x000fe4000f8e02ff */
[----:B------:R-:W-:Y:S02]  /*1270*/  USEL UR5, UR46, UR13, !UP1 ;  /* 0x0000000d2e057287 */ /* 0x000fe4000c800000 */
[----:B------:R-:W-:Y:S02]  /*1280*/  UIMAD UR12, UR6, UR23, URZ ;  /* 0x00000017060c72a4 */ /* 0x000fe4000f8e02ff */
[----:B------:R-:W-:-:S02]  /*1290*/  UISETP.GE.AND UP0, UPT, UR4, UR7, UPT ;  /* 0x000000070400728c */ /* 0x000fc4000bf06270 */
[----:B------:R-:W-:Y:S02]  /*12a0*/  UIMAD.WIDE.U32 UR10, UR4, UR8, URZ ;  /* 0x00000008040a72a5 */ /* 0x000fe4000f8e00ff */
[----:B------:R-:W-:Y:S02]  /*12b0*/  UISETP.GE.OR UP0, UPT, UR5, UR12, UP0 ;  /* 0x0000000c0500728c */ /* 0x000fe40008706670 */
[----:B------:R-:W-:Y:S02]  /*12c0*/  UIMAD.WIDE.U32 UR12, UR5, UR8, URZ ;  /* 0x00000008050c72a5 */ /* 0x000fe4000f8e00ff */
[----:B------:R-:W-:Y:S01]  /*12d0*/  UIADD3 UR10, UPT, UPT, -UR4, URZ, URZ ;  /* 0x000000ff040a7290 */ /* 0x000fe2000fffe1ff */
[----:B------:R-:W-:Y:S01]  /*12e0*/  UMOV UR8, UR11 ;  /* 0x0000000b00087c82 */ /* 0x000fe20008000000 */
[----:B------:R-:W-:Y:S02]  /*12f0*/  UIADD3 UR11, UPT, UPT, -UR5, URZ, URZ ;  /* 0x000000ff050b7290 */ /* 0x000fe4000fffe1ff */
[----:B------:R-:W-:-:S03]  /*1300*/  USHF.R.U32.HI UR8, URZ, UR9, UR8 ;  /* 0x00000009ff087299 */ /* 0x000fc60008011608 */
[----:B------:R-:W-:Y:S01]  /*1310*/  @!UP0 UMOV UR7, UR13 ;  /* 0x0000000d00078c82 */ /* 0x000fe20008000000 */
[----:B------:R-:W-:Y:S02]  /*1320*/  UIMAD UR45, UR14, UR10, UR45 ;  /* 0x0000000a0e2d72a4 */ /* 0x000fe4000f8e022d */
[----:B------:R-:W-:Y:S02]  /*1330*/  USEL UR8, UR4, UR8, !UP2 ;  /* 0x0000000804087287 */ /* 0x000fe4000d000000 */
[----:B------:R-:W-:Y:S02]  /*1340*/  @!UP0 USHF.R.U32.HI UR7, URZ, UR9, UR7 ;  /* 0x00000009ff078299 */ /* 0x000fe40008011607 */
[----:B------:R-:W-:Y:S02]  /*1350*/  UIADD3 UR9, UPT, UPT, -UR8, URZ, URZ ;  /* 0x000000ff08097290 */ /* 0x000fe4000fffe1ff */
[----:B------:R-:W-:Y:S02]  /*1360*/  @!UP0 USEL UR7, UR5, UR7, !UP2 ;  /* 0x0000000705078287 */ /* 0x000fe4000d000000 */
[----:B------:R-:W-:-:S02]  /*1370*/  UIMAD UR9, UR23, UR9, UR4 ;  /* 0x00000009170972a4 */ /* 0x000fc4000f8e0204 */
[----:B------:R-:W-:Y:S02]  /*1380*/  @!UP0 UIADD3 UR8, UPT, UPT, UR8, -UR7, URZ ;  /* 0x8000000708088290 */ /* 0x000fe4000fffe0ff */
[----:B------:R-:W-:Y:S02]  /*1390*/  @!UP0 UIMAD UR6, UR9, UR6, UR7 ;  /* 0x00000006090682a4 */ /* 0x000fe4000f8e0207 */
[----:B------:R-:W-:Y:S02]  /*13a0*/  @!UP0 UIMAD UR4, UR8, UR23, UR5 ;  /* 0x00000017080482a4 */ /* 0x000fe4000f8e0205 */
[----:B------:R-:W-:Y:S02]  /*13b0*/  UIMAD UR46, UR25, UR11, UR46 ;  /* 0x0000000b192e72a4 */ /* 0x000fe4000f8e022e */
[----:B------:R-:W-:Y:S01]  /*13c0*/  UIMAD UR45, UR4, UR14, UR45 ;  /* 0x0000000e042d72a4 */ /* 0x000fe2000f8e022d */
[----:B------:R-:W-:Y:S02]  /*13d0*/  @!UP0 UMOV UR5, UR6 ;  /* 0x0000000600058c82 */ /* 0x000fe40008000000 */
[----:B------:R-:W-:-:S12]  /*13e0*/  UIMAD UR46, UR5, UR25, UR46 ;  /* 0x00000019052e72a4 */ /* 0x000fd8000f8e022e */
.L_x_18:
[----:B------:R-:W-:Y:S02]  /*13f0*/  UISETP.NE.AND UP1, UPT, UR26, 0x1, UPT ;  /* 0x000000011a00788c */ /* 0x000fe4000bf25270 */
[----:B------:R-:W-:Y:S02]  /*1400*/  UISETP.NE.AND UP0, UPT, UR22, 0x2, UPT ;  /* 0x000000021600788c */ /* 0x000fe4000bf05270 */
[----:B------:R-:W-:-:S05]  /*1410*/  ULOP3.LUT UR21, UR24, 0x400, URZ, 0xc0, !UPT ;  /* 0x0000040018157892 */ /* 0x000fca000f8ec0ff */
[----:B------:R-:W-:Y:S07]  /*1420*/  BRA.U UP1, `(.L_x_19) ;  /* 0x0000000101447547 */ /* 0x000fee000b800000 */
[----:B------:R-:W1:Y:S01]  /*1430*/  LDCU.128 UR8, c[0x0][0xb10] ;  /* 0x00016200ff0877ac */ /* 0x000e620008000c00 */
[----:B------:R-:W2:Y:S01]  /*1440*/  LDCU UR12, c[0x0][0xb0c] ;  /* 0x00016180ff0c77ac */ /* 0x000ea20008000800 */
[----:B------:R-:W3:Y:S01]  /*1450*/  LDCU UR13, c[0x0][0xb20] ;  /* 0x00016400ff0d77ac */ /* 0x000ee20008000800 */
[----:B-1----:R-:W-:Y:S02]  /*1460*/  UIMAD.WIDE.U32 UR6, UR46, UR8, URZ ;  /* 0x000000082e0672a5 */ /* 0x002fe4000f8e00ff */
[----:B------:R-:W-:Y:S02]  /*1470*/  UIMAD.WIDE.U32 UR4, UR45, UR11, URZ ;  /* 0x0000000b2d0472a5 */ /* 0x000fe4000f8e00ff */
[----:B--2---:R-:W-:Y:S02]  /*1480*/  UISETP.NE.AND UP2, UPT, UR12, 0x1, UPT ;  /* 0x000000010c00788c */ /* 0x004fe4000bf45270 */
[----:B------:R-:W-:Y:S01]  /*1490*/  UISETP.NE.AND UP1, UPT, UR10, 0x1, UPT ;  /* 0x000000010a00788c */ /* 0x000fe2000bf25270 */
[----:B------:R-:W-:-:S02]  /*14a0*/  UMOV UR6, UR7 ;  /* 0x0000000700067c82 */ /* 0x000fc40008000000 */
[----:B------:R-:W-:Y:S01]  /*14b0*/  UMOV UR4, UR5 ;  /* 0x0000000500047c82 */ /* 0x000fe20008000000 */
[----:B------:R-:W-:Y:S02]  /*14c0*/  USHF.R.U32.HI UR6, URZ, UR9, UR6 ;  /* 0x00000009ff067299 */ /* 0x000fe40008011606 */
[----:B---3--:R-:W-:Y:S02]  /*14d0*/  USHF.R.U32.HI UR4, URZ, UR13, UR4 ;  /* 0x0000000dff047299 */ /* 0x008fe40008011604 */
[----:B------:R-:W-:Y:S02]  /*14e0*/  USEL UR5, UR46, UR6, !UP2 ;  /* 0x000000062e057287 */ /* 0x000fe4000d000000 */
[----:B------:R-:W-:-:S04]  /*14f0*/  USEL UR4, UR45, UR4, !UP1 ;  /* 0x000000042d047287 */ /* 0x000fc8000c800000 */
[----:B------:R-:W-:Y:S02]  /*1500*/  UIADD3 UR6, UPT, UPT, UR5, -UR4, URZ ;  /* 0x8000000405067290 */ /* 0x000fe4000fffe0ff */
[----:B------:R-:W-:Y:S02]  /*1510*/  UIADD3 UR4, UPT, UPT, -UR5, UR4, URZ ;  /* 0x0000000405047290 */ /* 0x000fe4000fffe1ff */
[----:B------:R-:W-:Y:S02]  /*1520*/  UIMAD UR45, UR6, UR10, UR45 ;  /* 0x0000000a062d72a4 */ /* 0x000fe4000f8e022d */
[----:B------:R-:W-:-:S12]  /*1530*/  UIMAD UR46, UR4, UR12, UR46 ;  /* 0x0000000c042e72a4 */ /* 0x000fd8000f8e022e */
.L_x_19:
[----:B------:R-:W-:Y:S05]  /*1540*/  BRA.U !UP5, `(.L_x_20) ;  /* 0x000000010d0c7547 */ /* 0x000fea000b800000 */
[----:B------:R-:W-:Y:S01]  /*1550*/  UCGABAR_WAIT ;  /* 0x0000000000007dc7 */ /* 0x000fe20008000000 */
[----:B------:R-:W-:Y:S01]  /*1560*/  CCTL.IVALL ;  /* 0x00000000ff00798f */ /* 0x000fe20002000000 */
[----:B------:R-:W-:Y:S05]  /*1570*/  BRA `(.L_x_21) ;  /* 0x0000000000047947 */ /* 0x000fea0003800000 */
.L_x_20:
[----:B------:R-:W-:Y:S06]  /*1580*/  BAR.SYNC.DEFER_BLOCKING 0x0 ;  /* 0x0000000000007b1d */ /* 0x000fec0000010000 */
.L_x_21:
[----:B------:R-:W-:Y:S05]  /*1590*/  BRA.U UP0, `(.L_x_22) ;  /* 0x0000001100987547 */ /* 0x000fea000b800000 */
[----:B------:R-:W1:Y:S01]  /*15a0*/  LDCU UR6, c[0x0][0x38c] ;  /* 0x00007180ff0677ac */ /* 0x000e620008000800 */
[----:B------:R-:W-:Y:S01]  /*15b0*/  PLOP3.LUT P1, PT, PT, PT, UP3, 0x80, 0x8 ;  /* 0x000000000008781c */ /* 0x000fe20003f2f038 */
[----:B------:R-:W-:Y:S01]  /*15c0*/  IMAD.MOV.U32 R12, RZ, RZ, 0x1 ;  /* 0x00000001ff0c7424 */ /* 0x000fe200078e00ff */
[----:B------:R-:W-:Y:S01]  /*15d0*/  ISETP.EQ.OR P2, PT, R0, RZ, P3 ;  /* 0x000000ff0000720c */ /* 0x000fe20001f42670 */
[----:B------:R-:W-:Y:S01]  /*15e0*/  UISETP.NE.AND UP1, UPT, UR22, URZ, UPT ;  /* 0x000000ff1600728c */ /* 0x000fe2000bf25270 */
[----:B------:R-:W-:Y:S02]  /*15f0*/  PLOP3.LUT P1, PT, P1, PT, PT, 0x8, 0x80 ;  /* 0x000000000080781c */ /* 0x000fe40000f2e170 */
[----:B------:R-:W-:Y:S01]  /*1600*/  CS2R R10, SRZ ;  /* 0x00000000000a7805 */ /* 0x000fe2000001ff00 */
[----:B------:R-:W-:Y:S01]  /*1610*/  IMAD.MOV.U32 R9, RZ, RZ, RZ ;  /* 0x000000ffff097224 */ /* 0x000fe200078e00ff */
[----:B------:R-:W2:Y:S01]  /*1620*/  LDCU UR39, c[0x0][0x370] ;  /* 0x00006e00ff2777ac */ /* 0x000ea20008000800 */
[----:B------:R-:W-:Y:S01]  /*1630*/  IMAD.MOV.U32 R8, RZ, RZ, 0x1 ;  /* 0x00000001ff087424 */ /* 0x000fe200078e00ff */
[----:B------:R-:W3:Y:S01]  /*1640*/  LDCU.64 UR28, c[0x0][0x348] ;  /* 0x00006900ff1c77ac */ /* 0x000ee20008000a00 */
[----:B------:R-:W-:-:S02]  /*1650*/  USHF.R.U32.HI UR44, URZ, 0x5, UR21 ;  /* 0x00000005ff2c7899 */ /* 0x000fc40008011615 */
[----:B-1----:R-:W-:Y:S02]  /*1660*/  UIADD3 UR5, UPT, UPT, UR6, 0x1f, URZ ;  /* 0x0000001f06057890 */ /* 0x002fe4000fffe0ff */
[----:B------:R-:W-:Y:S02]  /*1670*/  UIADD3 UR47, UPT, UPT, UR6, 0x3e, URZ ;  /* 0x0000003e062f7890 */ /* 0x000fe4000fffe0ff */
[----:B------:R-:W-:Y:S01]  /*1680*/  USHF.R.S32.HI UR4, URZ, 0x1f, UR5 ;  /* 0x0000001fff047899 */ /* 0x000fe20008011405 */
[----:B------:R-:W1:Y:S03]  /*1690*/  LDCU UR38, c[0x0][0x374] ;  /* 0x00006e80ff2677ac */ /* 0x000e660008000800 */
[----:B------:R-:W-:Y:S02]  /*16a0*/  ULEA.HI UR4, UR4, UR5, URZ, 0x5 ;  /* 0x0000000504047291 */ /* 0x000fe4000f8f28ff */
[----:B------:R-:W-:-:S02]  /*16b0*/  USEL UR25, UR34, 0x2, UP1 ;  /* 0x0000000222197887 */ /* 0x000fc40008800000 */
[----:B------:R-:W-:Y:S02]  /*16c0*/  USHF.R.S32.HI UR42, URZ, 0x5, UR4 ;  /* 0x00000005ff2a7899 */ /* 0x000fe40008011404 */
[----:B------:R-:W-:Y:S02]  /*16d0*/  UIADD3 UR4, UPT, UPT, UR6, -0x1, URZ ;  /* 0xffffffff06047890 */ /* 0x000fe4000fffe0ff */
[----:B------:R-:W-:Y:S02]  /*16e0*/  UISETP.LT.U32.AND UP0, UPT, UR42, 0x3, UPT ;  /* 0x000000032a00788c */ /* 0x000fe4000bf01070 */
[----:B------:R-:W-:Y:S02]  /*16f0*/  UISETP.GE.U32.AND UP2, UPT, UR4, -0x3f, UPT ;  /* 0xffffffc10400788c */ /* 0x000fe4000bf46070 */
[----:B------:R-:W-:Y:S01]  /*1700*/  USEL UR41, UR42, 0x3, UP0 ;  /* 0x000000032a297887 */ /* 0x000fe20008000000 */
[----:B------:R-:W-:-:S03]  /*1710*/  UMOV UR5, URZ ;  /* 0x000000ff00057c82 */ /* 0x000fc60008000000 */
[----:B------:R-:W-:Y:S02]  /*1720*/  UIADD3 UR24, UPT, UPT, UR41, -0x1, URZ ;  /* 0xffffffff29187890 */ /* 0x000fe4000fffe0ff */
[----:B------:R-:W-:-:S03]  /*1730*/  UIADD3 UR43, UPT, UPT, UR42, -UR41, URZ ;  /* 0x800000292a2b7290 */ /* 0x000fc6000fffe0ff */
[----:B------:R-:W-:-:S04]  /*1740*/  @UP2 UIADD3 UR24, UPT, UPT, UR41, URZ, URZ ;  /* 0x000000ff29182290 */ /* 0x000fc8000fffe0ff */
[----:B-123--:R-:W-:-:S12]  /*1750*/  UIADD3 UR24, UPT, UPT, UR24, 0x1, URZ ;  /* 0x0000000118187890 */ /* 0x00efd8000fffe0ff */
.L_x_42:
[----:B------:R-:W-:Y:S01]  /*1760*/  UISETP.NE.AND UP0, UPT, UR48, URZ, UPT ;  /* 0x000000ff3000728c */ /* 0x000fe2000bf05270 */
[----:B------:R-:W1:Y:S08]  /*1770*/  S2UR UR48, SR_CgaCtaId ;  /* 0x00000000003079c3 */ /* 0x000e700000008800 */
[----:B------:R-:W-:Y:S05]  /*1780*/  BRA.U UP0, `(.L_x_23) ;  /* 0x0000000100347547 */ /* 0x000fea000b800000 */
[----:B------:R-:W2:Y:S01]  /*1790*/  S2R R0, SR_CgaCtaId ;  /* 0x0000000000007919 */ /* 0x000ea20000008800 */
[----:B------:R-:W-:-:S04]  /*17a0*/  MOV R2, 0x400 ;  /* 0x0000040000027802 */ /* 0x000fc80000000f00 */
[----:B--2---:R-:W-:Y:S02]  /*17b0*/  LEA R0, R0, R2, 0x18 ;  /* 0x0000000200007211 */ /* 0x004fe400078ec0ff */
[----:B------:R-:W-:-:S03]  /*17c0*/  SHF.L.U32 R2, R8, 0x1f, RZ ;  /* 0x0000001f08027819 */ /* 0x000fc600000006ff */
[----:B------:R-:W-:-:S04]  /*17d0*/  IMAD R0, R9, 0x8, R0 ;  /* 0x0000000809007824 */ /* 0x000fc800078e0200 */
[----:B------:R-:W2:Y:S02]  /*17e0*/  SYNCS.PHASECHK.TRANS64.TRYWAIT P0, [R0+URZ+0xc0], R2 ;  /* 0x0000c002000075a7 */ /* 0x000ea400080011ff */
[----:B--2---:R-:W-:Y:S05]  /*17f0*/  @!P0 BRA `(.L_x_24) ;  /* 0x0000004c00708947 */ /* 0x004fea0003800000 */
.L_x_101:
[----:B------:R-:W-:Y:S01]  /*1800*/  VIADD R9, R9, 0x1 ;  /* 0x0000000109097836 */ /* 0x000fe20000000000 */
[----:B------:R2:W-:Y:S04]  /*1810*/  SYNCS.ARRIVE.TRANS64.A1T0 RZ, [R0+URZ+0xb0], RZ ;  /* 0x0000b0ff00ff79a7 */ /* 0x0005e800081000ff */
[----:B------:R-:W-:-:S04]  /*1820*/  ISETP.NE.AND P0, PT, R9, 0x2, PT ;  /* 0x000000020900780c */ /* 0x000fc80003f05270 */
[----:B------:R-:W-:Y:S02]  /*1830*/  SEL R9, R9, RZ, P0 ;  /* 0x000000ff09097207 */ /* 0x000fe40000000000 */
[----:B--2---:R-:W-:-:S04]  /*1840*/  SEL R0, RZ, 0x1, P0 ;  /* 0x00000001ff007807 */ /* 0x004fc80000000000 */
[----:B------:R-:W-:-:S07]  /*1850*/  LOP3.LUT R8, R8, R0, RZ, 0x3c, !PT ;  /* 0x0000000008087212 */ /* 0x000fce00078e3cff */
.L_x_23:
[----:B------:R-:W-:Y:S01]  /*1860*/  UMOV UR6, 0x400 ;  /* 0x0000040000067882 */ /* 0x000fe20000000000 */
[----:B------:R-:W-:Y:S01]  /*1870*/  SHF.L.U32 R0, R12, 0x1f, RZ ;  /* 0x0000001f0c007819 */ /* 0x000fe200000006ff */
[----:B-1----:R-:W-:Y:S02]  /*1880*/  ULEA UR6, UR48, UR6, 0x18 ;  /* 0x0000000630067291 */ /* 0x002fe4000f8ec0ff */
[----:B------:R-:W-:Y:S02]  /*1890*/  UISETP.GE.U32.AND UP0, UPT, UR47, 0x3f, UPT ;  /* 0x0000003f2f00788c */ /* 0x000fe4000bf06070 */
[----:B------:R-:W-:Y:S02]  /*18a0*/  ULEA UR4, UR5, UR6, 0x3 ;  /* 0x0000000605047291 */ /* 0x000fe4000f8e18ff */
[----:B------:R-:W-:Y:S02]  /*18b0*/  USHF.L.U32 UR11, UR45, 0x6, URZ ;  /* 0x000000062d0b7899 */ /* 0x000fe400080006ff */
[----:B------:R-:W-:Y:S01]  /*18c0*/  ULEA UR35, UR46, UR44, 0x6 ;  /* 0x0000002c2e237291 */ /* 0x000fe2000f8e30ff */
[----:B------:R-:W-:-:S04]  /*18d0*/  UMOV UR13, URZ ;  /* 0x000000ff000d7c82 */ /* 0x000fc80008000000 */
[----:B------:R1:W2:Y:S01]  /*18e0*/  SYNCS.PHASECHK.TRANS64.TRYWAIT P0, [UR4+0x18], R0 ;  /* 0x00001800ff0075a7 */ /* 0x0002a20008001104 */
[----:B------:R-:W-:Y:S06]  /*18f0*/  BRA.U !UP0, `(.L_x_25) ;  /* 0x0000000108bc7547 */ /* 0x000fec000b800000 */
[----:B------:R-:W-:Y:S01]  /*1900*/  UMOV UR7, URZ ;  /* 0x000000ff00077c82 */ /* 0x000fe20008000000 */
[----:B------:R-:W-:-:S05]  /*1910*/  UMOV UR4, UR5 ;  /* 0x0000000500047c82 */ /* 0x000fca0008000000 */
.L_x_31:
[----:B------:R-:W-:Y:S01]  /*1920*/  ULEA UR33, UR4, UR6, 0x3 ;  /* 0x0000000604217291 */ /* 0x000fe2000f8e18ff */
[----:B--2---:R-:W-:Y:S01]  /*1930*/  @!P3 MOV R2, 0x1000 ;  /* 0x000010000002b802 */ /* 0x004fe20000000f00 */
[----:B--2-4-:R-:W-:Y:S10]  /*1940*/  @P0 BRA `(.L_x_26) ;  /* 0x00000000000c0947 */ /* 0x014ff40003800000 */
[----:B------:R-:W-:-:S04]  /*1950*/  SHF.L.U32 R3, R12, 0x1f, RZ ;  /* 0x0000001f0c037819 */ /* 0x000fc800000006ff */
[----:B------:R-:W2:Y:S02]  /*1960*/  SYNCS.PHASECHK.TRANS64.TRYWAIT P0, [UR33+0x18], R3 ;  /* 0x00001803ff0075a7 */ /* 0x000ea40008001121 */
[----:B--2---:R-:W-:Y:S05]  /*1970*/  @!P0 BRA `(.L_x_27) ;  /* 0x0000004c00248947 */ /* 0x004fea0003800000 */
.L_x_26:
[----:B------:R2:W-:Y:S01]  /*1980*/  @!P3 SYNCS.ARRIVE.TRANS64 RZ, [UR33], R2 ;  /* 0x00000002ffffb9a7 */ /* 0x0005e20008000021 */
[----:B------:R-:W-:-:S04]  /*1990*/  ULOP3.LUT UR5, UR25, 0x2, URZ, 0xfc, !UPT ;  /* 0x0000000219057892 */ /* 0x000fc8000f8efcff */
[----:B------:R-:W-:-:S09]  /*19a0*/  UISETP.NE.AND UP0, UPT, UR5, 0x2, UPT ;  /* 0x000000020500788c */ /* 0x000fd2000bf05270 */
[----:B------:R-:W-:Y:S05]  /*19b0*/  BRA.U UP0, `(.L_x_28) ;  /* 0x0000000100047547 */ /* 0x000fea000b800000 */
[----:B------:R-:W-:Y:S05]  /*19c0*/  BPT.TRAP 0x1 ;  /* 0x000000040000795c */ /* 0x000fea0000300000 */
.L_x_28:
[----:B------:R-:W-:Y:S04]  /*19d0*/  BSSY.RECONVERGENT B0, `(.L_x_29) ;  /* 0x0000003000007945 */ /* 0x000fe80003800200 */
[----:B------:R-:W-:Y:S05]  /*19e0*/  @P2 BRA `(.L_x_30) ;  /* 0x0000000000042947 */ /* 0x000fea0003800000 */
[----:B------:R-:W-:Y:S05]  /*19f0*/  BPT.TRAP 0x1 ;  /* 0x000000040000795c */ /* 0x000fea0000300000 */
.L_x_30:
[----:B------:R-:W-:Y:S05]  /*1a00*/  BSYNC.RECONVERGENT B0 ;  /* 0x0000000000007941 */ /* 0x000fea0003800200 */
.L_x_29:
[----:B------:R-:W-:Y:S02]  /*1a10*/  UIADD3 UR5, UPT, UPT, UR4, 0x1, URZ ;  /* 0x0000000104057890 */ /* 0x000fe4000fffe0ff */
[----:B------:R-:W-:Y:S02]  /*1a20*/  UIADD3 UR16, UP1, UPT, UR28, 0x80, URZ ;  /* 0x000000801c107890 */ /* 0x000fe4000ff3e0ff */
[----:B------:R-:W-:Y:S02]  /*1a30*/  UISETP.NE.AND UP0, UPT, UR5, 0x3, UPT ;  /* 0x000000030500788c */ /* 0x000fe4000bf05270 */
[----:B------:R-:W-:Y:S02]  /*1a40*/  USHF.L.U32 UR34, UR7, 0x5, URZ ;  /* 0x0000000507227899 */ /* 0x000fe400080006ff */
[----:B------:R-:W-:Y:S02]  /*1a50*/  USEL UR9, URZ, 0x1, UP0 ;  /* 0x00000001ff097887 */ /* 0x000fe40008000000 */
[----:B------:R-:W-:-:S02]  /*1a60*/  USEL UR5, UR5, URZ, UP0 ;  /* 0x000000ff05057287 */ /* 0x000fc40008000000 */
[----:B------:R-:W-:Y:S02]  /*1a70*/  UIADD3 UR14, UP0, UPT, UR28, 0x180, URZ ;  /* 0x000001801c0e7890 */ /* 0x000fe4000ff1e0ff */
[----:B------:R-:W-:Y:S01]  /*1a80*/  ULEA UR8, UR5, UR6, 0x3 ;  /* 0x0000000605087291 */ /* 0x000fe2000f8e18ff */
[----:B------:R-:W-:Y:S01]  /*1a90*/  LOP3.LUT R12, R12, UR9, RZ, 0x3c, !PT ;  /* 0x000000090c0c7c12 */ /* 0x000fe2000f8e3cff */
[----:B------:R-:W-:Y:S02]  /*1aa0*/  UIADD3.X UR17, UPT, UPT, URZ, UR29, URZ, UP1, !UPT ;  /* 0x0000001dff117290 */ /* 0x000fe40008ffe4ff */
[----:B------:R-:W-:Y:S01]  /*1ab0*/  UIADD3.X UR15, UPT, UPT, URZ, UR29, URZ, UP0, !UPT ;  /* 0x0000001dff0f7290 */ /* 0x000fe200087fe4ff */
[----:B-1----:R-:W-:Y:S01]  /*1ac0*/  SHF.L.U32 R0, R12, 0x1f, RZ ;  /* 0x0000001f0c007819 */ /* 0x002fe200000006ff */
[----:B------:R-:W-:Y:S01]  /*1ad0*/  UMOV UR18, 0x0 ;  /* 0x0000000000127882 */ /* 0x000fe20000000000 */
[----:B------:R-:W-:Y:S01]  /*1ae0*/  UMOV UR19, 0x10000000 ;  /* 0x1000000000137882 */ /* 0x000fe20000000000 */
[----:B------:R-:W-:Y:S01]  /*1af0*/  UMOV UR12, UR36 ;  /* 0x00000024000c7c82 */ /* 0x000fe20008000000 */
[----:B------:R3:W4:Y:S01]  /*1b00*/  SYNCS.PHASECHK.TRANS64.TRYWAIT P0, [UR8+0x18], R0 ;  /* 0x00001800ff0075a7 */ /* 0x0007220008001108 */
[----:B------:R-:W-:Y:S01]  /*1b10*/  USHF.L.U32 UR8, UR4, 0xb, URZ ;  /* 0x0000000b04087899 */ /* 0x000fe200080006ff */
[----:B------:R-:W-:-:S02]  /*1b20*/  UMOV UR9, UR33 ;  /* 0x0000002100097c82 */ /* 0x000fc40008000000 */
[----:B------:R-:W-:Y:S01]  /*1b30*/  UMOV UR4, 0x30000 ;  /* 0x0003000000047882 */ /* 0x000fe20000000000 */
[----:B------:R-:W-:Y:S02]  /*1b40*/  ULOP3.LUT UR32, UR8, UR21, URZ, 0xfc, !UPT ;  /* 0x0000001508207292 */ /* 0x000fe4000f8efcff */
[----:B------:R-:W-:Y:S02]  /*1b50*/  UIADD3 UR8, UPT, UPT, UR6, 0x3c00, UR8 ;  /* 0x00003c0006087890 */ /* 0x000fe4000fffe008 */
[----:B------:R-:W-:Y:S01]  /*1b60*/  UIADD3 UR32, UPT, UPT, UR6, 0x2400, UR32 ;  /* 0x0000240006207890 */ /* 0x000fe2000fffe020 */
[----:B------:R-:W-:Y:S01]  /*1b70*/  UMOV UR10, UR34 ;  /* 0x00000022000a7c82 */ /* 0x000fe20008000000 */
[----:B------:R-:W-:Y:S01]  /*1b80*/  UIADD3 UR7, UPT, UPT, UR7, 0x1, URZ ;  /* 0x0000000107077890 */ /* 0x000fe2000fffe0ff */
[----:B------:R-:W-:-:S03]  /*1b90*/  UMOV UR13, UR24 ;  /* 0x00000018000d7c82 */ /* 0x000fc60008000000 */
[----:B------:R-:W-:-:S03]  /*1ba0*/  UISETP.NE.AND UP0, UPT, UR7, UR24, UPT ;  /* 0x000000180700728c */ /* 0x000fc6000bf05270 */
[----:B------:R1:W-:Y:S01]  /*1bb0*/  UTMALDG.3D.MULTICAST [UR32], [UR16], UR4, desc[UR18] ;  /* 0x00001220100073b4 */ /* 0x0003e20008011804 */
[----:B------:R3:W-:Y:S01]  /*1bc0*/  UTMALDG.3D [UR8], [UR14], desc[UR18] ;  /* 0x000012080e0075b4 */ /* 0x0007e20008011000 */
[----:B-1----:R-:W-:-:S04]  /*1bd0*/  UMOV UR4, UR5 ;  /* 0x0000000500047c82 */ /* 0x002fc80008000000 */
[----:B---3--:R-:W-:Y:S05]  /*1be0*/  BRA.U UP0, `(.L_x_31) ;  /* 0xfffffffd004c7547 */ /* 0x008fea000b83ffff */
.L_x_25:
[----:B------:R-:W-:Y:S01]  /*1bf0*/  ULEA UR4, UR5, UR6, 0x3 ;  /* 0x0000000605047291 */ /* 0x000fe2000f8e18ff */
[----:B-1----:R-:W-:Y:S01]  /*1c00*/  SHF.L.U32 R0, R12, 0x1f, RZ ;  /* 0x0000001f0c007819 */ /* 0x002fe200000006ff */
[----:B------:R-:W-:Y:S01]  /*1c10*/  @!P1 SYNCS.ARRIVE.TRANS64.A1T0 RZ, [UR6+0x48], RZ ;  /* 0x000048ffffff99a7 */ /* 0x000fe20008100006 */
[----:B------:R-:W-:-:S06]  /*1c20*/  UISETP.GT.AND UP0, UPT, UR42, UR41, UPT ;  /* 0x000000292a00728c */ /* 0x000fcc000bf04270 */
[----:B--2-4-:R1:W2:Y:S03]  /*1c30*/  SYNCS.PHASECHK.TRANS64.TRYWAIT P0, [UR4+0x18], R0 ;  /* 0x00001800ff0075a7 */ /* 0x0142a60008001104 */
[----:B------:R-:W-:Y:S05]  /*1c40*/  BRA.U !UP0, `(.L_x_32) ;  /* 0x0000000108c07547 */ /* 0x000fea000b800000 */
[----:B------:R-:W-:Y:S01]  /*1c50*/  UIADD3 UR26, UPT, UPT, UR43, UR13, URZ ;  /* 0x0000000d2b1a7290 */ /* 0x000fe2000fffe0ff */
[----:B------:R-:W-:-:S11]  /*1c60*/  UMOV UR4, UR5 ;  /* 0x0000000500047c82 */ /* 0x000fd60008000000 */
.L_x_38:
[----:B------:R-:W-:Y:S01]  /*1c70*/  ULEA UR17, UR4, UR6, 0x3 ;  /* 0x0000000604117291 */ /* 0x000fe2000f8e18ff */
[----:B--2---:R-:W-:Y:S01]  /*1c80*/  @!P3 MOV R2, 0x1000 ;  /* 0x000010000002b802 */ /* 0x004fe20000000f00 */
[----:B--2-4-:R-:W-:Y:S10]  /*1c90*/  @P0 BRA `(.L_x_33) ;  /* 0x00000000000c0947 */ /* 0x014ff40003800000 */
[----:B------:R-:W-:-:S04]  /*1ca0*/  SHF.L.U32 R3, R12, 0x1f, RZ ;  /* 0x0000001f0c037819 */ /* 0x000fc800000006ff */
[----:B------:R-:W2:Y:S02]  /*1cb0*/  SYNCS.PHASECHK.TRANS64.TRYWAIT P0, [UR17+0x18], R3 ;  /* 0x00001803ff0075a7 */ /* 0x000ea40008001111 */
[----:B--2---:R-:W-:Y:S05]  /*1cc0*/  @!P0 BRA `(.L_x_34) ;  /* 0x0000004800688947 */ /* 0x004fea0003800000 */
.L_x_33:
[----:B------:R2:W-:Y:S01]  /*1cd0*/  @!P3 SYNCS.ARRIVE.TRANS64 RZ, [UR17], R2 ;  /* 0x00000002ffffb9a7 */ /* 0x0005e20008000011 */
[----:B------:R-:W-:-:S04]  /*1ce0*/  ULOP3.LUT UR5, UR25, 0x2, URZ, 0xfc, !UPT ;  /* 0x0000000219057892 */ /* 0x000fc8000f8efcff */
[----:B------:R-:W-:-:S09]  /*1cf0*/  UISETP.NE.AND UP0, UPT, UR5, 0x2, UPT ;  /* 0x000000020500788c */ /* 0x000fd2000bf05270 */
[----:B------:R-:W-:Y:S05]  /*1d00*/  BRA.U UP0, `(.L_x_35) ;  /* 0x0000000100047547 */ /* 0x000fea000b800000 */
[----:B------:R-:W-:Y:S05]  /*1d10*/  BPT.TRAP 0x1 ;  /* 0x000000040000795c */ /* 0x000fea0000300000 */
.L_x_35:
[----:B------:R-:W-:Y:S04]  /*1d20*/  BSSY.RECONVERGENT B0, `(.L_x_36) ;  /* 0x0000003000007945 */ /* 0x000fe80003800200 */
[----:B------:R-:W-:Y:S05]  /*1d30*/  @P2 BRA `(.L_x_37) ;  /* 0x0000000000042947 */ /* 0x000fea0003800000 */
[----:B------:R-:W-:Y:S05]  /*1d40*/  BPT.TRAP 0x1 ;  /* 0x000000040000795c */ /* 0x000fea0000300000 */
.L_x_37:
[----:B------:R-:W-:Y:S05]  /*1d50*/  BSYNC.RECONVERGENT B0 ;  /* 0x0000000000007941 */ /* 0x000fea0003800200 */
.L_x_36:
[----:B------:R-:W-:Y:S02]  /*1d60*/  UIADD3 UR5, UPT, UPT, UR4, 0x1, URZ ;  /* 0x0000000104057890 */ /* 0x000fe4000fffe0ff */
[----:B------:R-:W-:Y:S02]  /*1d70*/  UIADD3 UR14, UP1, UPT, UR28, 0x80, URZ ;  /* 0x000000801c0e7890 */ /* 0x000fe4000ff3e0ff */
[----:B------:R-:W-:Y:S02]  /*1d80*/  UISETP.NE.AND UP0, UPT, UR5, 0x3, UPT ;  /* 0x000000030500788c */ /* 0x000fe4000bf05270 */
[----:B------:R-:W-:Y:S02]  /*1d90*/  USHF.L.U32 UR18, UR13, 0x5, URZ ;  /* 0x000000050d127899 */ /* 0x000fe400080006ff */
[----:B------:R-:W-:Y:S02]  /*1da0*/  USEL UR8, URZ, 0x1, UP0 ;  /* 0x00000001ff087887 */ /* 0x000fe40008000000 */
[----:B------:R-:W-:-:S02]  /*1db0*/  USEL UR5, UR5, URZ, UP0 ;  /* 0x000000ff05057287 */ /* 0x000fc40008000000 */
[----:B------:R-:W-:Y:S02]  /*1dc0*/  UIADD3 UR22, UP0, UPT, UR28, 0x180, URZ ;  /* 0x000001801c167890 */ /* 0x000fe4000ff1e0ff */
[----:B------:R-:W-:Y:S01]  /*1dd0*/  LOP3.LUT R12, R12, UR8, RZ, 0x3c, !PT ;  /* 0x000000080c0c7c12 */ /* 0x000fe2000f8e3cff */
[----:B------:R-:W-:Y:S02]  /*1de0*/  USHF.L.U32 UR8, UR4, 0xb, URZ ;  /* 0x0000000b04087899 */ /* 0x000fe400080006ff */
[----:B------:R-:W-:Y:S01]  /*1df0*/  ULEA UR7, UR5, UR6, 0x3 ;  /* 0x0000000605077291 */ /* 0x000fe2000f8e18ff */
[----:B-1----:R-:W-:Y:S01]  /*1e00*/  SHF.L.U32 R0, R12, 0x1f, RZ ;  /* 0x0000001f0c007819 */ /* 0x002fe200000006ff */
[----:B------:R-:W-:Y:S02]  /*1e10*/  ULOP3.LUT UR16, UR8, UR21, URZ, 0xfc, !UPT ;  /* 0x0000001508107292 */ /* 0x000fe4000f8efcff */
[----:B------:R-:W-:Y:S02]  /*1e20*/  UIADD3.X UR15, UPT, UPT, URZ, UR29, URZ, UP1, !UPT ;  /* 0x0000001dff0f7290 */ /* 0x000fe40008ffe4ff */
[----:B------:R-:W-:-:S02]  /*1e30*/  UIADD3 UR16, UPT, UPT, UR6, 0x2400, UR16 ;  /* 0x0000240006107890 */ /* 0x000fc4000fffe010 */
[----:B------:R-:W-:Y:S01]  /*1e40*/  UIADD3 UR8, UPT, UPT, UR6, 0x3c00, UR8 ;  /* 0x00003c0006087890 */ /* 0x000fe2000fffe008 */
[----:B------:R3:W4:Y:S01]  /*1e50*/  SYNCS.PHASECHK.TRANS64.TRYWAIT P0, [UR7+0x18], R0 ;  /* 0x00001800ff0075a7 */ /* 0x0007220008001107 */
[----:B------:R-:W-:Y:S01]  /*1e60*/  UIADD3.X UR23, UPT, UPT, URZ, UR29, URZ, UP0, !UPT ;  /* 0x0000001dff177290 */ /* 0x000fe200087fe4ff */
[----:B------:R-:W-:Y:S01]  /*1e70*/  UMOV UR4, 0x30000 ;  /* 0x0003000000047882 */ /* 0x000fe20000000000 */
[----:B------:R-:W-:Y:S01]  /*1e80*/  UMOV UR30, 0x0 ;  /* 0x00000000001e7882 */ /* 0x000fe20000000000 */
[----:B------:R-:W-:Y:S01]  /*1e90*/  UMOV UR31, 0x10000000 ;  /* 0x10000000001f7882 */ /* 0x000fe20000000000 */
[----:B------:R-:W-:Y:S01]  /*1ea0*/  UMOV UR19, UR35 ;  /* 0x0000002300137c82 */ /* 0x000fe20008000000 */
[----:B------:R-:W-:Y:S01]  /*1eb0*/  UMOV UR20, UR36 ;  /* 0x0000002400147c82 */ /* 0x000fe20008000000 */
[----:B------:R-:W-:Y:S01]  /*1ec0*/  UMOV UR12, UR36 ;  /* 0x00000024000c7c82 */ /* 0x000fe20008000000 */
[----:B------:R-:W-:Y:S01]  /*1ed0*/  UMOV UR9, UR17 ;  /* 0x0000001100097c82 */ /* 0x000fe20008000000 */
[----:B------:R-:W-:Y:S01]  /*1ee0*/  UMOV UR10, UR18 ;  /* 0x00000012000a7c82 */ /* 0x000fe20008000000 */
[----:B------:R1:W-:Y:S01]  /*1ef0*/  UTMALDG.3D.MULTICAST [UR16], [UR14], UR4, desc[UR30] ;  /* 0x00001e100e0073b4 */ /* 0x0003e20008011804 */
[----:B------:R-:W-:-:S04]  /*1f00*/  UIADD3 UR13, UPT, UPT, UR13, 0x1, URZ ;  /* 0x000000010d0d7890 */ /* 0x000fc8000fffe0ff */
[----:B------:R-:W-:Y:S01]  /*1f10*/  UISETP.NE.AND UP0, UPT, UR13, UR26, UPT ;  /* 0x0000001a0d00728c */ /* 0x000fe2000bf05270 */
[----:B------:R3:W-:Y:S01]  /*1f20*/  UTMALDG.3D [UR8], [UR22], desc[UR30] ;  /* 0x00001e08160075b4 */ /* 0x0007e20008011000 */
[----:B-1----:R-:W-:-:S07]  /*1f30*/  UMOV UR4, UR5 ;  /* 0x0000000500047c82 */ /* 0x002fce0008000000 */
[----:B---3--:R-:W-:Y:S05]  /*1f40*/  BRA.U UP0, `(.L_x_38) ;  /* 0xfffffffd00487547 */ /* 0x008fea000b83ffff */
.L_x_32:
[C---:B------:R-:W-:Y:S01]  /*1f50*/  LEA R3, R11.reuse, UR6, 0x3 ;  /* 0x000000060b037c11 */ /* 0x040fe2000f8e18ff */
[----:B------:R-:W-:Y:S01]  /*1f60*/  NOP ;  /* 0x0000000000007918 */ /* 0x000fe20000000000 */
[----:B-1----:R-:W-:Y:S02]  /*1f70*/  SHF.L.U32 R0, R10, 0x1f, RZ ;  /* 0x0000001f0a007819 */ /* 0x002fe400000006ff */
[----:B------:R-:W-:Y:S02]  /*1f80*/  LEA R4, R11, UR6, 0x4 ;  /* 0x000000060b047c11 */ /* 0x000fe4000f8e20ff */
[----:B--2-4-:R-:W1:Y:S02]  /*1f90*/  SYNCS.PHASECHK.TRANS64.TRYWAIT P0, [R3+URZ+0x50], R0 ;  /* 0x00005000030075a7 */ /* 0x014e6400080011ff */
[----:B-1----:R-:W-:Y:S05]  /*1fa0*/  @!P0 BRA `(.L_x_39) ;  /* 0x0000004400c88947 */ /* 0x002fea0003800000 */
.L_x_104:
[----:B------:R-:W2:Y:S01]  /*1fb0*/  LDS.128 R4, [R4+0xe0] ;  /* 0x0000e00004047984 */ /* 0x000ea20000000c00 */
[----:B------:R-:W-:Y:S01]  /*1fc0*/  UISETP.GE.AND UP0, UPT, UR40, 0x1, UPT ;  /* 0x000000012800788c */ /* 0x000fe2000bf06270 */
[----:B------:R-:W-:Y:S01]  /*1fd0*/  @!PT LDS RZ, [RZ] ;  /* 0x00000000fffff984 */ /* 0x000fe20000000800 */
[----:B------:R-:W-:Y:S01]  /*1fe0*/  @!PT LDS RZ, [RZ] ;  /* 0x00000000fffff984 */ /* 0x000fe20000000800 */
[----:B------:R-:W-:Y:S01]  /*1ff0*/  @!PT LDS RZ, [RZ] ;  /* 0x00000000fffff984 */ /* 0x000fe20000000800 */
[----:B------:R-:W-:Y:S01]  /*2000*/  @!PT LDS RZ, [RZ] ;  /* 0x00000000fffff984 */ /* 0x000fe20000000800 */
[----:B------:R3:W-:Y:S06]  /*2010*/  MEMBAR.ALL.CTA ;  /* 0x0000000000007992 */ /* 0x0007ec0000008000 */
[----:B---3--:R-:W3:Y:S01]  /*2020*/  FENCE.VIEW.ASYNC.S ;  /* 0x00000000000073c6 */ /* 0x008ee20000000000 */
[----:B--2---:R-:W-:-:S13]  /*2030*/  LOP3.LUT P0, RZ, R6, 0x1, RZ, 0xc0, !PT ;  /* 0x0000000106ff7812 */ /* 0x004fda000780c0ff */
[----:B---3--:R-:W-:Y:S01]  /*2040*/  VOTEU.ANY UP1, P0 ;  /* 0x0000000000ff7886 */ /* 0x008fe20000020100 */
[----:B------:R-:W-:-:S13]  /*2050*/  PLOP3.LUT P0, PT, PT, PT, UP1, 0x80, 0x8 ;  /* 0x000000000008781c */ /* 0x000fda0003f0f018 */
[----:B-1----:R-:W-:Y:S02]  /*2060*/  @P0 LOP3.LUT R0, R5, 0xffff, RZ, 0xc0, !PT ;  /* 0x0000ffff05000812 */ /* 0x002fe400078ec0ff */
[----:B------:R-:W-:Y:S02]  /*2070*/  @P0 MOV R2, R4 ;  /* 0x0000000400020202 */ /* 0x000fe40000000f00 */
[----:B------:R-:W-:Y:S01]  /*2080*/  @P0 R2UR UR7, R0 ;  /* 0x00000000000702ca */ /* 0x000fe200000e0000 */
[----:B------:R-:W-:Y:S01]  /*2090*/  VIADD R0, R3, 0x60 ;  /* 0x0000006003007836 */ /* 0x000fe20000000000 */
[----:B------:R-:W-:Y:S02]  /*20a0*/  @P0 SHF.R.U32.HI R4, RZ, 0x10, R5 ;  /* 0x00000010ff040819 */ /* 0x000fe40000011605 */
[----:B------:R-:W-:Y:S02]  /*20b0*/  @P0 R2UR UR8, R2 ;  /* 0x00000000020802ca */ /* 0x000fe400000e0000 */
[----:B------:R-:W-:-:S02]  /*20c0*/  PRMT R0, RZ, 0x654, R0 ;  /* 0x00000654ff007816 */ /* 0x000fc40000000000 */
[----:B------:R-:W-:Y:S02]  /*20d0*/  @P0 R2UR UR4, R4 ;  /* 0x00000000040402ca */ /* 0x000fe400000e0000 */
[----:B------:R1:W-:Y:S03]  /*20e0*/  SYNCS.ARRIVE.TRANS64.RED.A1T0 RZ, [R0+URZ], RZ ;  /* 0x000000ff00ff79a7 */ /* 0x0003e600081004ff */
[----:B------:R-:W-:-:S04]  /*20f0*/  @UP1 UMOV UR27, UR7 ;  /* 0x00000007001b1c82 */ /* 0x000fc80008000000 */
[----:B------:R-:W-:-:S04]  /*2100*/  @UP1 UMOV UR37, UR8 ;  /* 0x0000000800251c82 */ /* 0x000fc80008000000 */
[----:B------:R-:W-:Y:S01]  /*2110*/  @UP1 UMOV UR36, UR4 ;  /* 0x0000000400241c82 */ /* 0x000fe20008000000 */
[----:B------:R-:W-:Y:S05]  /*2120*/  BRA.U !UP0, `(.L_x_40) ;  /* 0x0000000108d47547 */ /* 0x000fea000b800000 */
[----:B------:R-:W2:Y:S01]  /*2130*/  LDCU.128 UR12, c[0x0][0xb10] ;  /* 0x00016200ff0c77ac */ /* 0x000ea20008000c00 */
[----:B------:R-:W3:Y:S01]  /*2140*/  LDCU UR26, c[0x0][0xb20] ;  /* 0x00016400ff1a77ac */ /* 0x000ee20008000800 */
[----:B------:R-:W4:Y:S01]  /*2150*/  LDCU UR20, c[0x0][0xb0c] ;  /* 0x00016180ff1477ac */ /* 0x000f220008000800 */
[----:B------:R-:W1:Y:S01]  /*2160*/  LDCU.64 UR10, c[0x0][0xb28] ;  /* 0x00016500ff0a77ac */ /* 0x000e620008000a00 */
[----:B------:R-:W-:Y:S02]  /*2170*/  UISETP.NE.AND UP3, UPT, UR40, 0x1, UPT ;  /* 0x000000012800788c */ /* 0x000fe4000bf65270 */
[----:B--2---:R-:W-:Y:S02]  /*2180*/  UIMAD.WIDE.U32 UR16, UR38, UR15, URZ ;  /* 0x0000000f261072a5 */ /* 0x004fe4000f8e00ff */
[----:B------:R-:W-:Y:S02]  /*2190*/  UIMAD.WIDE.U32 UR8, UR39, UR12, URZ ;  /* 0x0000000c270872a5 */ /* 0x000fe4000f8e00ff */
[----:B------:R-:W-:-:S02]  /*21a0*/  UISETP.NE.AND UP0, UPT, UR14, 0x1, UPT ;  /* 0x000000010e00788c */ /* 0x000fc4000bf05270 */
[----:B------:R-:W-:Y:S01]  /*21b0*/  UIMAD.WIDE.U32 UR22, UR27, UR15, URZ ;  /* 0x0000000f1b1672a5 */ /* 0x000fe2000f8e00ff */
[----:B------:R-:W-:Y:S02]  /*21c0*/  UMOV UR16, UR17 ;  /* 0x0000001100107c82 */ /* 0x000fe40008000000 */
[----:B------:R-:W-:Y:S01]  /*21d0*/  UMOV UR8, UR9 ;  /* 0x0000000900087c82 */ /* 0x000fe20008000000 */
[----:B---3--:R-:W-:Y:S02]  /*21e0*/  USHF.R.U32.HI UR16, URZ, UR26, UR16 ;  /* 0x0000001aff107299 */ /* 0x008fe40008011610 */
[----:B----4-:R-:W-:Y:S02]  /*21f0*/  UISETP.NE.AND UP2, UPT, UR20, 0x1, UPT ;  /* 0x000000011400788c */ /* 0x010fe4000bf45270 */
[----:B------:R-:W-:Y:S02]  /*2200*/  USHF.R.U32.HI UR8, URZ, UR13, UR8 ;  /* 0x0000000dff087299 */ /* 0x000fe40008011608 */
[----:B------:R-:W-:-:S02]  /*2210*/  USEL UR7, UR38, UR16, !UP0 ;  /* 0x0000001026077287 */ /* 0x000fc4000c000000 */
[----:B------:R-:W-:Y:S02]  /*2220*/  USEL UR8, UR39, UR8, !UP2 ;  /* 0x0000000827087287 */ /* 0x000fe4000d000000 */
[----:B-1----:R-:W-:Y:S01]  /*2230*/  UIMAD.WIDE.U32 UR16, UR7, UR10, URZ ;  /* 0x0000000a071072a5 */ /* 0x002fe2000f8e00ff */
[----:B------:R-:W-:Y:S01]  /*2240*/  UMOV UR4, UR23 ;  /* 0x0000001700047c82 */ /* 0x000fe20008000000 */
[----:B------:R-:W-:Y:S02]  /*2250*/  UIMAD.WIDE.U32 UR18, UR37, UR12, URZ ;  /* 0x0000000c251272a5 */ /* 0x000fe4000f8e00ff */
[----:B------:R-:W-:-:S03]  /*2260*/  UIMAD.WIDE.U32 UR22, UR8, UR10, URZ ;  /* 0x0000000a081672a5 */ /* 0x000fc6000f8e00ff */
[----:B------:R-:W-:Y:S01]  /*2270*/  UMOV UR16, UR17 ;  /* 0x0000001100107c82 */ /* 0x000fe20008000000 */
[----:B------:R-:W-:Y:S02]  /*2280*/  USHF.R.U32.HI UR4, URZ, UR26, UR4 ;  /* 0x0000001aff047299 */ /* 0x000fe40008011604 */
[----:B------:R-:W-:Y:S01]  /*2290*/  @UP3 USHF.R.U32.HI UR7, URZ, UR11, UR16 ;  /* 0x0000000bff073299 */ /* 0x000fe20008011610 */
[----:B------:R-:W-:Y:S01]  /*22a0*/  UMOV UR18, UR19 ;  /* 0x0000001300127c82 */ /* 0x000fe20008000000 */
[----:B------:R-:W-:Y:S01]  /*22b0*/  UMOV UR22, UR23 ;  /* 0x0000001700167c82 */ /* 0x000fe20008000000 */
[----:B------:R-:W-:Y:S02]  /*22c0*/  USHF.R.U32.HI UR13, URZ, UR13, UR18 ;  /* 0x0000000dff0d7299 */ /* 0x000fe40008011612 */
[----:B------:R-:W-:Y:S02]  /*22d0*/  USEL UR4, UR27, UR4, !UP0 ;  /* 0x000000041b047287 */ /* 0x000fe4000c000000 */
[----:B------:R-:W-:-:S02]  /*22e0*/  @UP3 USHF.R.U32.HI UR8, URZ, UR11, UR22 ;  /* 0x0000000bff083299 */ /* 0x000fc40008011616 */
[----:B------:R-:W-:Y:S02]  /*22f0*/  UIMAD UR9, UR40, UR7, URZ ;  /* 0x00000007280972a4 */ /* 0x000fe4000f8e02ff */
[----:B------:R-:W-:Y:S02]  /*2300*/  USEL UR7, UR37, UR13, !UP2 ;  /* 0x0000000d25077287 */ /* 0x000fe4000d000000 */
[----:B------:R-:W-:Y:S02]  /*2310*/  UIMAD UR12, UR40, UR8, URZ ;  /* 0x00000008280c72a4 */ /* 0x000fe4000f8e02ff */
[----:B------:R-:W-:Y:S02]  /*2320*/  UISETP.GE.AND UP0, UPT, UR4, UR9, UPT ;  /* 0x000000090400728c */ /* 0x000fe4000bf06270 */
[----:B------:R-:W-:Y:S02]  /*2330*/  UIMAD.WIDE.U32 UR16, UR4, UR10, URZ ;  /* 0x0000000a041072a5 */ /* 0x000fe4000f8e00ff */
[----:B------:R-:W-:-:S02]  /*2340*/  UISETP.GE.OR UP0, UPT, UR7, UR12, UP0 ;  /* 0x0000000c0700728c */ /* 0x000fc40008706670 */
        /* <DEDUP_REMOVED lines=19> */
.L_x_40:
[----:B------:R-:W2:Y:S02]  /*2480*/  LDCU UR4, c[0x0][0xb30] ;  /* 0x00016600ff0477ac */ /* 0x000ea40008000800 */
[----:B--2---:R-:W-:-:S09]  /*2490*/  UISETP.NE.AND UP0, UPT, UR4, 0x1, UPT ;  /* 0x000000010400788c */ /* 0x004fd2000bf05270 */
[----:B------:R-:W-:Y:S05]  /*24a0*/  BRA.U UP0, `(.L_x_41) ;  /* 0x0000000100447547 */ /* 0x000fea000b800000 */
[----:B------:R-:W2:Y:S01]  /*24b0*/  LDCU.128 UR12, c[0x0][0xb10] ;  /* 0x00016200ff0c77ac */ /* 0x000ea20008000c00 */
[----:B------:R-:W3:Y:S01]  /*24c0*/  LDCU UR16, c[0x0][0xb0c] ;  /* 0x00016180ff1077ac */ /* 0x000ee20008000800 */
[----:B------:R-:W4:Y:S01]  /*24d0*/  LDCU UR17, c[0x0][0xb20] ;  /* 0x00016400ff1177ac */ /* 0x000f220008000800 */
[----:B--2---:R-:W-:Y:S02]  /*24e0*/  UIMAD.WIDE.U32 UR10, UR37, UR12, URZ ;  /* 0x0000000c250a72a5 */ /* 0x004fe4000f8e00ff */
[----:B------:R-:W-:Y:S02]  /*24f0*/  UIMAD.WIDE.U32 UR8, UR27, UR15, URZ ;  /* 0x0000000f1b0872a5 */ /* 0x000fe4000f8e00ff */
[----:B---3--:R-:W-:Y:S02]  /*2500*/  UISETP.NE.AND UP2, UPT, UR16, 0x1, UPT ;  /* 0x000000011000788c */ /* 0x008fe4000bf45270 */
[----:B------:R-:W-:Y:S01]  /*2510*/  UISETP.NE.AND UP0, UPT, UR14, 0x1, UPT ;  /* 0x000000010e00788c */ /* 0x000fe2000bf05270 */
[----:B------:R-:W-:-:S02]  /*2520*/  UMOV UR7, UR11 ;  /* 0x0000000b00077c82 */ /* 0x000fc40008000000 */
[----:B------:R-:W-:Y:S01]  /*2530*/  UMOV UR4, UR9 ;  /* 0x0000000900047c82 */ /* 0x000fe20008000000 */
[----:B------:R-:W-:Y:S02]  /*2540*/  USHF.R.U32.HI UR7, URZ, UR13, UR7 ;  /* 0x0000000dff077299 */ /* 0x000fe40008011607 */
[----:B----4-:R-:W-:Y:S02]  /*2550*/  USHF.R.U32.HI UR4, URZ, UR17, UR4 ;  /* 0x00000011ff047299 */ /* 0x010fe40008011604 */
[----:B------:R-:W-:Y:S02]  /*2560*/  USEL UR7, UR37, UR7, !UP2 ;  /* 0x0000000725077287 */ /* 0x000fe4000d000000 */
[----:B------:R-:W-:-:S04]  /*2570*/  USEL UR4, UR27, UR4, !UP0 ;  /* 0x000000041b047287 */ /* 0x000fc8000c000000 */
[----:B------:R-:W-:Y:S02]  /*2580*/  UIADD3 UR8, UPT, UPT, UR7, -UR4, URZ ;  /* 0x8000000407087290 */ /* 0x000fe4000fffe0ff */
[----:B------:R-:W-:Y:S02]  /*2590*/  UIADD3 UR4, UPT, UPT, -UR7, UR4, URZ ;  /* 0x0000000407047290 */ /* 0x000fe4000fffe1ff */
[----:B------:R-:W-:Y:S02]  /*25a0*/  UIMAD UR27, UR8, UR14, UR27 ;  /* 0x0000000e081b72a4 */ /* 0x000fe4000f8e021b */
[----:B------:R-:W-:-:S12]  /*25b0*/  UIMAD UR37, UR4, UR16, UR37 ;  /* 0x00000010042572a4 */ /* 0x000fd8000f8e0225 */
.L_x_41:
[----:B------:R-:W-:Y:S01]  /*25c0*/  VIADD R11, R11, 0x1 ;  /* 0x000000010b0b7836 */ /* 0x000fe20000000000 */
[----:B------:R-:W-:Y:S01]  /*25d0*/  PLOP3.LUT P1, PT, PT, PT, PT, 0x80, 0x8 ;  /* 0x000000000008781c */ /* 0x000fe20003f2f070 */
[----:B------:R-:W-:Y:S02]  /*25e0*/  UIADD3 UR46, UPT, UPT, UR37, UR60, URZ ;  /* 0x0000003c252e7290 */ /* 0x000fe4000fffe0ff */
[----:B------:R-:W-:Y:S01]  /*25f0*/  UIADD3 UR45, UPT, UPT, UR27, UR57, URZ ;  /* 0x000000391b2d7290 */ /* 0x000fe2000fffe0ff */
[----:B------:R-:W-:-:S04]  /*2600*/  ISETP.NE.AND P0, PT, R11, 0x2, PT ;  /* 0x000000020b00780c */ /* 0x000fc80003f05270 */
[----:B-1----:R-:W-:Y:S02]  /*2610*/  SEL R0, RZ, 0x1, P0 ;  /* 0x00000001ff007807 */ /* 0x002fe40000000000 */
[----:B------:R-:W-:Y:S02]  /*2620*/  SEL R11, R11, RZ, P0 ;  /* 0x000000ff0b0b7207 */ /* 0x000fe40000000000 */
[----:B------:R-:W-:Y:S01]  /*2630*/  LOP3.LUT R10, R10, R0, RZ, 0x3c, !PT ;  /* 0x000000000a0a7212 */ /* 0x000fe200078e3cff */
[----:B------:R-:W-:Y:S06]  /*2640*/  BRA.U UP1, `(.L_x_42) ;  /* 0xfffffff101447547 */ /* 0x000fec000b83ffff */
[----:B------:R-:W-:Y:S01]  /*2650*/  UIADD3 UR6, UPT, UPT, UR6, 0x18, URZ ;  /* 0x0000001806067890 */ /* 0x000fe2000fffe0ff */
[----:B------:R-:W-:-:S03]  /*2660*/  SHF.L.U32 R2, R12, 0x1f, RZ ;  /* 0x0000001f0c027819 */ /* 0x000fc600000006ff */
[----:B------:R-:W-:-:S09]  /*2670*/  ULEA UR4, UR5, UR6, 0x3 ;  /* 0x0000000605047291 */ /* 0x000fd2000f8e18ff */
[----:B------:R-:W1:Y:S02]  /*2680*/  SYNCS.PHASECHK.TRANS64.TRYWAIT P0, [UR4], R2 ;  /* 0x00000002ff0075a7 */ /* 0x000e640008001104 */
[----:B-1----:R-:W-:Y:S05]  /*2690*/  @!P0 BRA `(.L_x_43) ;  /* 0x0000004000208947 */ /* 0x002fea0003800000 */
.L_x_106:
[----:B------:R-:W-:-:S04]  /*26a0*/  UIADD3 UR4, UPT, UPT, UR5, 0x1, URZ ;  /* 0x0000000105047890 */ /* 0x000fc8000fffe0ff */
[----:B------:R-:W-:-:S04]  /*26b0*/  UISETP.NE.AND UP0, UPT, UR4, 0x3, UPT ;  /* 0x000000030400788c */ /* 0x000fc8000bf05270 */
[----:B------:R-:W-:Y:S02]  /*26c0*/  USEL UR7, URZ, 0x1, UP0 ;  /* 0x00000001ff077887 */ /* 0x000fe40008000000 */
[----:B------:R-:W-:-:S04]  /*26d0*/  USEL UR4, UR4, URZ, UP0 ;  /* 0x000000ff04047287 */ /* 0x000fc80008000000 */
[----:B------:R-:W-:Y:S01]  /*26e0*/  ULEA UR5, UR4, UR6, 0x3 ;  /* 0x0000000604057291 */ /* 0x000fe2000f8e18ff */
[----:B------:R-:W-:-:S04]  /*26f0*/  LOP3.LUT R12, R12, UR7, RZ, 0x3c, !PT ;  /* 0x000000070c0c7c12 */ /* 0x000fc8000f8e3cff */
[----:B-1----:R-:W-:-:S04]  /*2700*/  SHF.L.U32 R2, R12, 0x1f, RZ ;  /* 0x0000001f0c027819 */ /* 0x002fc800000006ff */
[----:B------:R-:W1:Y:S02]  /*2710*/  SYNCS.PHASECHK.TRANS64.TRYWAIT P0, [UR5], R2 ;  /* 0x00000002ff0075a7 */ /* 0x000e640008001105 */
[----:B-1----:R-:W-:Y:S05]  /*2720*/  @!P0 BRA `(.L_x_44) ;  /* 0x0000004000148947 */ /* 0x002fea0003800000 */
.L_x_108:
[----:B------:R-:W-:-:S04]  /*2730*/  UIADD3 UR4, UPT, UPT, UR4, 0x1, URZ ;  /* 0x0000000104047890 */ /* 0x000fc8000fffe0ff */
[----:B------:R-:W-:-:S04]  /*2740*/  UISETP.NE.AND UP0, UPT, UR4, 0x3, UPT ;  /* 0x000000030400788c */ /* 0x000fc8000bf05270 */
[----:B------:R-:W-:Y:S02]  /*2750*/  USEL UR5, URZ, 0x1, UP0 ;  /* 0x00000001ff057887 */ /* 0x000fe40008000000 */
[----:B------:R-:W-:-:S04]  /*2760*/  USEL UR4, UR4, URZ, UP0 ;  /* 0x000000ff04047287 */ /* 0x000fc80008000000 */
[----:B------:R-:W-:Y:S01]  /*2770*/  ULEA UR4, UR4, UR6, 0x3 ;  /* 0x0000000604047291 */ /* 0x000fe2000f8e18ff */
[----:B-1----:R-:W-:-:S04]  /*2780*/  LOP3.LUT R2, R12, UR5, RZ, 0x3c, !PT ;  /* 0x000000050c027c12 */ /* 0x002fc8000f8e3cff */
[----:B------:R-:W-:Y:S01]  /*2790*/  SHF.L.U32 R2, R2, 0x1f, RZ ;  /* 0x0000001f02027819 */ /* 0x000fe200000006ff */
[----:B------:R-:W-:-:S07]  /*27a0*/  IMAD.U32 R0, RZ, RZ, UR4 ;  /* 0x00000004ff007e24 */ /* 0x000fce000f8e00ff */
.L_x_45:
[----:B-1----:R1:W2:Y:S02]  /*27b0*/  SYNCS.PHASECHK.TRANS64.TRYWAIT P0, [R0+URZ], R2 ;  /* 0x00000002000075a7 */ /* 0x0022a400080011ff */
[----:B--2---:R-:W-:Y:S05]  /*27c0*/  @!P0 NANOSLEEP.SYNCS 0x989680 ;  /* 0x009896800000895d */ /* 0x004fea0003900000 */
[----:B------:R-:W2:Y:S02]  /*27d0*/  @!P0 SYNCS.PHASECHK.TRANS64 P0, [R0+URZ], R2 ;  /* 0x00000002000085a7 */ /* 0x000ea400080010ff */
[----:B--2---:R-:W-:Y:S05]  /*27e0*/  @P0 EXIT ;  /* 0x000000000000094d */ /* 0x004fea0003800000 */
[----:B------:R-:W-:Y:S05]  /*27f0*/  BRA `(.L_x_45) ;  /* 0xfffffffc00ec7947 */ /* 0x000fea000383ffff */
.L_x_22:
[----:B------:R-:W-:-:S04]  /*2800*/  UISETP.NE.AND UP0, UPT, UR48, URZ, UPT ;  /* 0x000000ff3000728c */ /* 0x000fc8000bf05270 */
[----:B------:R-:W-:-:S09]  /*2810*/  UISETP.NE.OR UP0, UPT, UR22, 0x1, UP0 ;  /* 0x000000011600788c */ /* 0x000fd20008705670 */
[----:B------:R-:W-:Y:S05]  /*2820*/  BRA.U UP0, `(.L_x_46) ;  /* 0x0000000500487547 */ /* 0x000fea000b800000 */
[----:B------:R-:W-:Y:S01]  /*2830*/  ISETP.GE.U32.AND P2, PT, R0, 0x2, PT ;  /* 0x000000020000780c */ /* 0x000fe20003f46070 */
[----:B------:R-:W-:Y:S01]  /*2840*/  IMAD.MOV.U32 R12, RZ, RZ, 0x1 ;  /* 0x00000001ff0c7424 */ /* 0x000fe200078e00ff */
[----:B------:R-:W-:Y:S02]  /*2850*/  CS2R R10, SRZ ;  /* 0x00000000000a7805 */ /* 0x000fe4000001ff00 */
[----:B------:R-:W-:Y:S01]  /*2860*/  CS2R R8, SRZ ;  /* 0x0000000000087805 */ /* 0x000fe2000001ff00 */
[----:B------:R-:W-:Y:S01]  /*2870*/  UMOV UR6, 0x400 ;  /* 0x0000040000067882 */ /* 0x000fe20000000000 */
[----:B------:R-:W-:Y:S01]  /*2880*/  UMOV UR5, URZ ;  /* 0x000000ff00057c82 */ /* 0x000fe20008000000 */
[----:B------:R-:W-:-:S12]  /*2890*/  ULEA UR6, UR48, UR6, 0x18 ;  /* 0x0000000630067291 */ /* 0x000fd8000f8ec0ff */
.L_x_50:
[----:B------:R-:W-:Y:S02]  /*28a0*/  LEA R2, R8, UR6, 0x3 ;  /* 0x0000000608027c11 */ /* 0x000fe4000f8e18ff */
[----:B------:R-:W-:-:S03]  /*28b0*/  SHF.L.U32 R4, R9, 0x1f, RZ ;  /* 0x0000001f09047819 */ /* 0x000fc600000006ff */
[----:B------:R-:W-:Y:S01]  /*28c0*/  VIADD R5, R2, 0xc0 ;  /* 0x000000c002057836 */ /* 0x000fe20000000000 */
[----:B------:R-:W1:Y:S02]  /*28d0*/  SYNCS.PHASECHK.TRANS64.TRYWAIT P0, [R2+URZ+0xb0], R4 ;  /* 0x0000b004020075a7 */ /* 0x000e6400080011ff */
[----:B-1----:R-:W-:Y:S05]  /*28e0*/  @!P0 BRA `(.L_x_47) ;  /* 0x0000003c00bc8947 */ /* 0x002fea0003800000 */
.L_x_109:
[----:B------:R-:W-:Y:S01]  /*28f0*/  ULEA UR4, UR5, UR6, 0x3 ;  /* 0x0000000605047291 */ /* 0x000fe2000f8e18ff */
[----:B-1----:R-:W-:Y:S01]  /*2900*/  PRMT R2, RZ, 0x654, R5 ;  /* 0x00000654ff027816 */ /* 0x002fe20000000005 */
[----:B------:R-:W-:Y:S01]  /*2910*/  @!P2 IMAD.MOV.U32 R4, RZ, RZ, 0x10 ;  /* 0x00000010ff04a424 */ /* 0x000fe200078e00ff */
[----:B------:R-:W-:Y:S01]  /*2920*/  SHF.L.U32 R5, R12, 0x1f, RZ ;  /* 0x0000001f0c057819 */ /* 0x000fe200000006ff */
[----:B------:R-:W-:Y:S01]  /*2930*/  UIADD3 UR7, UPT, UPT, UR4, 0x50, URZ ;  /* 0x0000005004077890 */ /* 0x000fe2000fffe0ff */
[----:B------:R1:W-:Y:S05]  /*2940*/  SYNCS.ARRIVE.TRANS64.RED.A1T0 RZ, [R2+URZ], RZ ;  /* 0x000000ff02ff79a7 */ /* 0x0003ea00081004ff */
[----:B------:R-:W-:Y:S01]  /*2950*/  IMAD.U32 R6, RZ, RZ, UR7 ;  /* 0x00000007ff067e24 */ /* 0x000fe2000f8e00ff */
[----:B------:R-:W2:Y:S04]  /*2960*/  SYNCS.PHASECHK.TRANS64.TRYWAIT P0, [UR4+0x60], R5 ;  /* 0x00006005ff0075a7 */ /* 0x000ea80008001104 */
[----:B------:R-:W-:Y:S01]  /*2970*/  PRMT R6, R0, 0x654, R6 ;  /* 0x0000065400067816 */ /* 0x000fe20000000006 */
[----:B-12---:R-:W-:Y:S06]  /*2980*/  @!P0 BRA `(.L_x_48) ;  /* 0x0000003c00a88947 */ /* 0x006fec0003800000 */
.L_x_111:
[----:B------:R-:W-:Y:S01]  /*2990*/  ULEA UR8, UR5, UR6, 0x4 ;  /* 0x0000000605087291 */ /* 0x000fe2000f8e20ff */
[----:B------:R-:W-:Y:S01]  /*29a0*/  SEL R3, R6, R3, !P2 ;  /* 0x0000000306037207 */ /* 0x000fe20005000000 */
[----:B------:R-:W-:Y:S01]  /*29b0*/  UIADD3 UR9, UPT, UPT, UR4, 0x50, URZ ;  /* 0x0000005004097890 */ /* 0x000fe2000fffe0ff */
[----:B-1----:R-:W-:Y:S01]  /*29c0*/  LEA R2, R11, UR6, 0x3 ;  /* 0x000000060b027c11 */ /* 0x002fe2000f8e18ff */
[----:B------:R-:W-:Y:S01]  /*29d0*/  UIADD3 UR8, UPT, UPT, UR8, 0xe0, URZ ;  /* 0x000000e008087890 */ /* 0x000fe2000fffe0ff */
[----:B------:R1:W-:Y:S01]  /*29e0*/  @!P2 SYNCS.ARRIVE.TRANS64.RED RZ, [R3+URZ], R4 ;  /* 0x0000000403ffa9a7 */ /* 0x0003e200080004ff */
[----:B------:R-:W-:Y:S01]  /*29f0*/  UIADD3 UR4, UPT, UPT, UR5, 0x1, URZ ;  /* 0x0000000105047890 */ /* 0x000fe2000fffe0ff */
[----:B------:R-:W-:-:S03]  /*2a00*/  VIADD R8, R8, 0x1 ;  /* 0x0000000108087836 */ /* 0x000fc60000000000 */
[----:B------:R-:W-:Y:S02]  /*2a10*/  UISETP.NE.AND UP0, UPT, UR4, 0x2, UPT ;  /* 0x000000020400788c */ /* 0x000fe4000bf05270 */
[----:B------:R-:W-:Y:S01]  /*2a20*/  ISETP.NE.AND P0, PT, R8, 0x2, PT ;  /* 0x000000020800780c */ /* 0x000fe20003f05270 */
[----:B------:R-:W-:Y:S06]  /*2a30*/  UGETNEXTWORKID.BROADCAST [UR8], [UR9] ;  /* 0x00000000080073ca */ /* 0x000fec0008000100 */
[----:B------:R-:W-:Y:S02]  /*2a40*/  USEL UR7, URZ, 0x1, UP0 ;  /* 0x00000001ff077887 */ /* 0x000fe40008000000 */
[----:B------:R-:W-:-:S04]  /*2a50*/  USEL UR5, UR4, URZ, UP0 ;  /* 0x000000ff04057287 */ /* 0x000fc80008000000 */
[----:B------:R-:W-:Y:S02]  /*2a60*/  LOP3.LUT R12, R12, UR7, RZ, 0x3c, !PT ;  /* 0x000000070c0c7c12 */ /* 0x000fe4000f8e3cff */
[----:B-1----:R-:W-:-:S04]  /*2a70*/  SHF.L.U32 R4, R10, 0x1f, RZ ;  /* 0x0000001f0a047819 */ /* 0x002fc800000006ff */
[----:B------:R-:W1:Y:S02]  /*2a80*/  SYNCS.PHASECHK.TRANS64.TRYWAIT P1, [R2+URZ+0x50], R4 ;  /* 0x00005004020075a7 */ /* 0x000e6400080211ff */
[----:B-1----:R-:W-:Y:S05]  /*2a90*/  @!P1 BRA `(.L_x_49) ;  /* 0x0000003c007c9947 */ /* 0x002fea0003800000 */
.L_x_112:
[C---:B-1----:R-:W-:Y:S01]  /*2aa0*/  LEA R4, R11.reuse, UR6, 0x4 ;  /* 0x000000060b047c11 */ /* 0x042fe2000f8e20ff */
[----:B------:R-:W-:Y:S01]  /*2ab0*/  VIADD R2, R2, 0x60 ;  /* 0x0000006002027836 */ /* 0x000fe20000000000 */
[----:B------:R-:W-:Y:S01]  /*2ac0*/  SEL R8, R8, RZ, P0 ;  /* 0x000000ff08087207 */ /* 0x000fe20000000000 */
[----:B------:R-:W-:-:S03]  /*2ad0*/  VIADD R11, R11, 0x1 ;  /* 0x000000010b0b7836 */ /* 0x000fc60000000000 */
[----:B------:R-:W1:Y:S01]  /*2ae0*/  LDS.128 R4, [R4+0xe0] ;  /* 0x0000e00004047984 */ /* 0x000e620000000c00 */
[----:B------:R-:W-:Y:S02]  /*2af0*/  PRMT R2, RZ, 0x654, R2 ;  /* 0x00000654ff027816 */ /* 0x000fe40000000002 */
[C---:B------:R-:W-:Y:S01]  /*2b00*/  ISETP.NE.AND P1, PT, R11.reuse, 0x2, PT ;  /* 0x000000020b00780c */ /* 0x040fe20003f25270 */
[----:B------:R-:W-:Y:S01]  /*2b10*/  @!PT LDS RZ, [RZ] ;  /* 0x00000000fffff984 */ /* 0x000fe20000000800 */
[----:B------:R-:W-:Y:S01]  /*2b20*/  @!PT LDS RZ, [RZ] ;  /* 0x00000000fffff984 */ /* 0x000fe20000000800 */
[----:B------:R-:W-:Y:S01]  /*2b30*/  @!PT LDS RZ, [RZ] ;  /* 0x00000000fffff984 */ /* 0x000fe20000000800 */
[----:B------:R-:W-:Y:S01]  /*2b40*/  @!PT LDS RZ, [RZ] ;  /* 0x00000000fffff984 */ /* 0x000fe20000000800 */
[----:B------:R2:W-:Y:S06]  /*2b50*/  MEMBAR.ALL.CTA ;  /* 0x0000000000007992 */ /* 0x0005ec0000008000 */
[----:B--2---:R-:W2:Y:S01]  /*2b60*/  FENCE.VIEW.ASYNC.S ;  /* 0x00000000000073c6 */ /* 0x004ea20000000000 */
[----:B------:R-:W-:Y:S01]  /*2b70*/  SEL R11, R11, RZ, P1 ;  /* 0x000000ff0b0b7207 */ /* 0x000fe20000800000 */
[----:B--2---:R2:W-:Y:S01]  /*2b80*/  SYNCS.ARRIVE.TRANS64.RED.A1T0 RZ, [R2+URZ], RZ ;  /* 0x000000ff02ff79a7 */ /* 0x0045e200081004ff */
[----:B-1----:R-:W-:-:S02]  /*2b90*/  LOP3.LUT P3, RZ, R6, 0x1, RZ, 0xc0, !PT ;  /* 0x0000000106ff7812 */ /* 0x002fc4000786c0ff */
[----:B------:R-:W-:-:S04]  /*2ba0*/  SEL R4, RZ, 0x1, P1 ;  /* 0x00000001ff047807 */ /* 0x000fc80000800000 */
[----:B------:R-:W-:Y:S02]  /*2bb0*/  LOP3.LUT R10, R10, R4, RZ, 0x3c, !PT ;  /* 0x000000040a0a7212 */ /* 0x000fe400078e3cff */
[----:B--2---:R-:W-:-:S04]  /*2bc0*/  SEL R2, RZ, 0x1, P0 ;  /* 0x00000001ff027807 */ /* 0x004fc80000000000 */
[----:B------:R-:W-:Y:S01]  /*2bd0*/  LOP3.LUT R9, R9, R2, RZ, 0x3c, !PT ;  /* 0x0000000209097212 */ /* 0x000fe200078e3cff */
[----:B------:R-:W-:Y:S06]  /*2be0*/  @P3 BRA `(.L_x_50) ;  /* 0xfffffffc002c3947 */ /* 0x000fec000383ffff */
[----:B------:R-:W-:Y:S01]  /*2bf0*/  ULEA UR4, UR5, UR6, 0x3 ;  /* 0x0000000605047291 */ /* 0x000fe2000f8e18ff */
[----:B------:R-:W-:-:S08]  /*2c00*/  SHF.L.U32 R2, R12, 0x1f, RZ ;  /* 0x0000001f0c027819 */ /* 0x000fd000000006ff */
[----:B------:R-:W1:Y:S02]  /*2c10*/  SYNCS.PHASECHK.TRANS64 P0, [UR4+0x60], R2 ;  /* 0x00006002ff0075a7 */ /* 0x000e640008001004 */
[----:B-1----:R-:W-:Y:S05]  /*2c20*/  @P0 BRA `(.L_x_51) ;  /* 0x0000000000080947 */ /* 0x002fea0003800000 */
[----:B------:R-:W1:Y:S02]  /*2c30*/  SYNCS.PHASECHK.TRANS64.TRYWAIT P0, [UR4+0x60], R2 ;  /* 0x00006002ff0075a7 */ /* 0x000e640008001104 */
[----:B-1----:R-:W-:Y:S05]  /*2c40*/  @!P0 BRA `(.L_x_52) ;  /* 0x0000003c00248947 */ /* 0x002fea0003800000 */
.L_x_51:
[----:B------:R-:W-:-:S04]  /*2c50*/  UIADD3 UR7, UPT, UPT, UR5, 0x1, URZ ;  /* 0x0000000105077890 */ /* 0x000fc8000fffe0ff */
[----:B------:R-:W-:-:S04]  /*2c60*/  UISETP.NE.AND UP0, UPT, UR7, 0x2, UPT ;  /* 0x000000020700788c */ /* 0x000fc8000bf05270 */
[----:B------:R-:W-:Y:S02]  /*2c70*/  USEL UR8, URZ, 0x1, UP0 ;  /* 0x00000001ff087887 */ /* 0x000fe40008000000 */
[----:B------:R-:W-:-:S04]  /*2c80*/  USEL UR7, UR7, URZ, UP0 ;  /* 0x000000ff07077287 */ /* 0x000fc80008000000 */
[----:B------:R-:W-:Y:S01]  /*2c90*/  ULEA UR7, UR7, UR6, 0x3 ;  /* 0x0000000607077291 */ /* 0x000fe2000f8e18ff */
[----:B-1----:R-:W-:-:S04]  /*2ca0*/  LOP3.LUT R2, R12, UR8, RZ, 0x3c, !PT ;  /* 0x000000080c027c12 */ /* 0x002fc8000f8e3cff */
[----:B------:R-:W-:-:S04]  /*2cb0*/  SHF.L.U32 R0, R2, 0x1f, RZ ;  /* 0x0000001f02007819 */ /* 0x000fc800000006ff */
[----:B------:R-:W1:Y:S02]  /*2cc0*/  SYNCS.PHASECHK.TRANS64 P0, [UR7+0x60], R0 ;  /* 0x00006000ff0075a7 */ /* 0x000e640008001007 */
[----:B-1----:R-:W-:Y:S05]  /*2cd0*/  @P0 EXIT ;  /* 0x000000000000094d */ /* 0x002fea0003800000 */
[----:B------:R-:W-:Y:S02]  /*2ce0*/  SHF.L.U32 R2, R2, 0x1f, RZ ;  /* 0x0000001f02027819 */ /* 0x000fe400000006ff */
[----:B------:R-:W-:-:S07]  /*2cf0*/  MOV R0, UR7 ;  /* 0x0000000700007c02 */ /* 0x000fce0008000f00 */
.L_x_53:
[----:B-1----:R1:W2:Y:S02]  /*2d00*/  SYNCS.PHASECHK.TRANS64.TRYWAIT P0, [R0+URZ+0x60], R2 ;  /* 0x00006002000075a7 */ /* 0x0022a400080011ff */
[----:B--2---:R-:W-:Y:S05]  /*2d10*/  @!P0 NANOSLEEP.SYNCS 0x989680 ;  /* 0x009896800000895d */ /* 0x004fea0003900000 */
[----:B------:R-:W2:Y:S02]  /*2d20*/  @!P0 SYNCS.PHASECHK.TRANS64 P0, [R0+URZ+0x60], R2 ;  /* 0x00006002000085a7 */ /* 0x000ea400080010ff */
[----:B--2---:R-:W-:Y:S05]  /*2d30*/  @P0 EXIT ;  /* 0x000000000000094d */ /* 0x004fea0003800000 */
[----:B------:R-:W-:Y:S05]  /*2d40*/  BRA `(.L_x_53) ;  /* 0xfffffffc00ec7947 */ /* 0x000fea000383ffff */
.L_x_46:
[----:B------:R-:W-:Y:S05]  /*2d50*/  BRA.U UP4, `(.L_x_54) ;  /* 0x0000000d04807547 */ /* 0x000fea000b800000 */
[----:B------:R-:W-:Y:S01]  /*2d60*/  UMOV UR4, 0x40 ;  /* 0x0000004000047882 */ /* 0x000fe20000000000 */
[----:B------:R-:W-:Y:S01]  /*2d70*/  NOP ;  /* 0x0000000000007918 */ /* 0x000fe20000000000 */
[----:B------:R-:W-:Y:S01]  /*2d80*/  ULEA UR5, UR48, UR4, 0x18 ;  /* 0x0000000430057291 */ /* 0x000fe2000f8ec0ff */
[----:B------:R-:W-:Y:S02]  /*2d90*/  UMOV UR6, 0x400 ;  /* 0x0000040000067882 */ /* 0x000fe40000000000 */
[----:B------:R-:W-:-:S06]  /*2da0*/  ULEA UR6, UR48, UR6, 0x18 ;  /* 0x0000000630067291 */ /* 0x000fcc000f8ec0ff */
[----:B------:R-:W1:Y:S02]  /*2db0*/  LDS.U8 R0, [UR5+0x1c] ;  /* 0x00001c05ff007984 */ /* 0x000e640008000000 */
[----:B-1----:R-:W-:-:S13]  /*2dc0*/  ISETP.NE.AND P0, PT, R0, RZ, PT ;  /* 0x000000ff0000720c */ /* 0x002fda0003f05270 */
[----:B------:R-:W-:Y:S05]  /*2dd0*/  @P0 BRA `(.L_x_55) ;  /* 0x0000000000580947 */ /* 0x000fea0003800000 */
[----:B------:R-:W-:-:S13]  /*2de0*/  ELECT P0, URZ, PT ;  /* 0x0000000000ff782f */ /* 0x000fda0003800000 */
[----:B------:R-:W-:Y:S05]  /*2df0*/  @!P0 BRA `(.L_x_56) ;  /* 0x0000000000608947 */ /* 0x000fea0003800000 */
[----:B------:R-:W-:Y:S01]  /*2e00*/  UMOV UR4, 0x10 ;  /* 0x0000001000047882 */ /* 0x000fe20000000000 */
[----:B------:R-:W-:Y:S01]  /*2e10*/  HFMA2 R0, -RZ, RZ, 0, 5.9604644775390625e-08 ;  /* 0x00000001ff007431 */ /* 0x000fe200000001ff */
[----:B------:R-:W-:-:S03]  /*2e20*/  MOV R3, 0xffff ;  /* 0x0000ffff00037802 */ /* 0x000fc60000000f00 */
[----:B------:R-:W-:Y:S04]  /*2e30*/  DEPBAR.LE SB1, 0x36 ;  /* 0x00009d800000791a */ /* 0x000fe80000000000 */
[----:B------:R-:W1:Y:S02]  /*2e40*/  UTCATOMSWS.FIND_AND_SET.ALIGN UP0, UR4, UR4 ;  /* 0x00000004000475e3 */ /* 0x000e640008000800 */
[----:B-1----:R-:W-:Y:S01]  /*2e50*/  MOV R4, UR4 ;  /* 0x0000000400047c02 */ /* 0x002fe20008000f00 */
[----:B------:R-:W-:Y:S06]  /*2e60*/  BRA.U UP0, `(.L_x_57) ;  /* 0x0000000100187547 */ /* 0x000fec000b800000 */
.L_x_58:
[----:B------:R-:W-:Y:S05]  /*2e70*/  NANOSLEEP 0x64 ;  /* 0x000000640000795d */ /* 0x000fea0003800000 */
[----:B------:R-:W-:-:S05]  /*2e80*/  UMOV UR4, 0x10 ;  /* 0x0000001000047882 */ /* 0x000fca0000000000 */
[----:B------:R-:W-:Y:S04]  /*2e90*/  DEPBAR.LE SB1, 0x36 ;  /* 0x00009d800000791a */ /* 0x000fe80000000000 */
[----:B------:R-:W1:Y:S02]  /*2ea0*/  UTCATOMSWS.FIND_AND_SET.ALIGN UP0, UR4, UR4 ;  /* 0x00000004000475e3 */ /* 0x000e640008000800 */
[----:B-1----:R-:W-:Y:S01]  /*2eb0*/  MOV R4, UR4 ;  /* 0x0000000400047c02 */ /* 0x002fe20008000f00 */
[----:B------:R-:W-:Y:S05]  /*2ec0*/  BRA.U !UP0, `(.L_x_58) ;  /* 0xfffffffd08e87547 */ /* 0x000fea000b83ffff */
.L_x_57:
[-C--:B------:R-:W-:Y:S02]  /*2ed0*/  SHF.L.U32 R3, R3, R4.reuse, RZ ;  /* 0x0000000403037219 */ /* 0x080fe400000006ff */
[----:B------:R-:W-:Y:S01]  /*2ee0*/  SHF.L.U32 R0, R0, R4, RZ ;  /* 0x0000000400007219 */ /* 0x000fe200000006ff */
[----:B------:R-:W-:Y:S02]  /*2ef0*/  IMAD.SHL.U32 R4, R4, 0x20, RZ ;  /* 0x0000002004047824 */ /* 0x000fe400078e00ff */
[----:B------:R1:W-:Y:S04]  /*2f00*/  ATOMS.OR RZ, [UR5+0x14], R3 ;  /* 0x00001403ffff798c */ /* 0x0003e8000b000005 */
[----:B------:R1:W-:Y:S04]  /*2f10*/  ATOMS.OR RZ, [UR5+0x18], R0 ;  /* 0x00001800ffff798c */ /* 0x0003e8000b000005 */
[----:B------:R1:W-:Y:S01]  /*2f20*/  STS [UR6+0x100], R4 ;  /* 0x00010004ff007988 */ /* 0x0003e20008000806 */
[----:B------:R-:W-:Y:S05]  /*2f30*/  BRA `(.L_x_56) ;  /* 0x0000000000107947 */ /* 0x000fea0003800000 */
.L_x_55:
[----:B------:R-:W-:Y:S02]  /*2f40*/  MOV R0, 0xffffffff ;  /* 0xffffffff00007802 */ /* 0x000fe40000000f00 */
[----:B------:R-:W-:-:S03]  /*2f50*/  MOV R4, 0x2f80 ;  /* 0x00002f8000047802 */ /* 0x000fc60000000f00 */
[----:B------:R1:W-:Y:S04]  /*2f60*/  STS [UR6+0x100], R0 ;  /* 0x00010000ff007988 */ /* 0x0003e80008000806 */
[----:B-1---5:R-:W-:Y:S05]  /*2f70*/  CALL.REL.NOINC `($__internal_1_$__cuda_sm10x_tcgen05_guardrail_trap_phase_invalid_during_alloc) ;  /* 0x0000003c00a47944 */ /* 0x022fea0003c00000 */
.L_x_56:
[----:B------:R-:W-:Y:S05]  /*2f80*/  WARPSYNC.ALL ;  /* 0x0000000000007948 */ /* 0x000fea0003800000 */
[----:B------:R-:W2:Y:S01]  /*2f90*/  S2UR UR4, SR_CgaCtaId ;  /* 0x00000000000479c3 */ /* 0x000ea20000008800 */
[----:B------:R-:W-:Y:S01]  /*2fa0*/  UMOV UR13, 0x400 ;  /* 0x00000400000d7882 */ /* 0x000fe20000000000 */
[----:B------:R-:W-:-:S06]  /*2fb0*/  NOP ;  /* 0x0000000000007918 */ /* 0x000fcc0000000000 */
[----:B------:R-:W-:Y:S06]  /*2fc0*/  BAR.ARV 0x6, 0xa0 ;  /* 0x0182800000007b1d */ /* 0x000fec0000002000 */
[----:B------:R-:W3:Y:S01]  /*2fd0*/  LDCU UR5, c[0x0][0x38c] ;  /* 0x00007180ff0577ac */ /* 0x000ee20008000800 */
[----:B------:R-:W-:Y:S01]  /*2fe0*/  LOP3.LUT R2, R2, 0xffff, RZ, 0xc0, !PT ;  /* 0x0000ffff02027812 */ /* 0x000fe200078ec0ff */
[----:B------:R-:W-:Y:S01]  /*2ff0*/  IMAD.MOV.U32 R11, RZ, RZ, 0x1 ;  /* 0x00000001ff0b7424 */ /* 0x000fe200078e00ff */
[----:B------:R-:W-:Y:S01]  /*3000*/  CS2R R8, SRZ ;  /* 0x0000000000087805 */ /* 0x000fe2000001ff00 */
[----:B------:R-:W4:Y:S01]  /*3010*/  LDCU UR8, c[0x0][0x38c] ;  /* 0x00007180ff0877ac */ /* 0x000f220008000800 */
[----:B------:R-:W-:Y:S01]  /*3020*/  R2UR UR15, R2 ;  /* 0x00000000020f72ca */ /* 0x000fe200000e0000 */
[----:B------:R-:W-:Y:S01]  /*3030*/  IMAD.MOV.U32 R10, RZ, RZ, RZ ;  /* 0x000000ffff0a7224 */ /* 0x000fe200078e00ff */
[----:B------:R-:W-:Y:S01]  /*3040*/  UMOV UR18, URZ ;  /* 0x000000ff00127c82 */ /* 0x000fe20008000000 */
[----:B------:R-:W-:Y:S01]  /*3050*/  UMOV UR10, URZ ;  /* 0x000000ff000a7c82 */ /* 0x000fe20008000000 */
[----:B--2---:R-:W-:Y:S01]  /*3060*/  ULEA UR13, UR4, UR13, 0x18 ;  /* 0x0000000d040d7291 */ /* 0x004fe2000f8ec0ff */
[----:B------:R-:W-:Y:S01]  /*3070*/  UMOV UR20, 0x0 ;  /* 0x0000000000147882 */ /* 0x000fe20000000000 */
[----:B------:R-:W-:-:S02]  /*3080*/  UMOV UR21, 0x4100490 ;  /* 0x0410049000157882 */ /* 0x000fc40000000000 */
[----:B------:R-:W-:Y:S02]  /*3090*/  UIADD3 UR6, UPT, UPT, UR13, 0x2400, URZ ;  /* 0x000024000d067890 */ /* 0x000fe4000fffe0ff */
[----:B------:R-:W-:Y:S02]  /*30a0*/  UIADD3 UR7, UPT, UPT, UR13, 0x3c00, URZ ;  /* 0x00003c000d077890 */ /* 0x000fe4000fffe0ff */
[----:B---3--:R-:W-:Y:S01]  /*30b0*/  UIADD3 UR5, UPT, UPT, UR5, 0x1f, URZ ;  /* 0x0000001f05057890 */ /* 0x008fe2000fffe0ff */
[----:B-1----:R-:W1:Y:S01]  /*30c0*/  LDS R0, [UR13+0x100] ;  /* 0x0001000dff007984 */ /* 0x002e620008000800 */
[----:B------:R-:W-:Y:S02]  /*30d0*/  USHF.R.U32.HI UR6, URZ, 0x4, UR6 ;  /* 0x00000004ff067899 */ /* 0x000fe40008011606 */
[----:B------:R-:W-:Y:S02]  /*30e0*/  USHF.R.S32.HI UR4, URZ, 0x1f, UR5 ;  /* 0x0000001fff047899 */ /* 0x000fe40008011405 */
[----:B------:R-:W-:-:S02]  /*30f0*/  ULOP3.LUT UR6, UR6, 0x3fff, URZ, 0xc0, !UPT ;  /* 0x00003fff06067892 */ /* 0x000fc4000f8ec0ff */
[----:B------:R-:W-:Y:S02]  /*3100*/  ULEA.HI UR4, UR4, UR5, URZ, 0x5 ;  /* 0x0000000504047291 */ /* 0x000fe4000f8f28ff */
[----:B------:R-:W-:Y:S02]  /*3110*/  USHF.R.U32.HI UR5, URZ, 0x4, UR7 ;  /* 0x00000004ff057899 */ /* 0x000fe40008011607 */
[----:B------:R-:W-:Y:S02]  /*3120*/  USHF.R.S32.HI UR22, URZ, 0x5, UR4 ;  /* 0x00000005ff167899 */ /* 0x000fe40008011404 */
[----:B------:R-:W-:Y:S02]  /*3130*/  ULOP3.LUT UR5, UR5, 0x3fff, URZ, 0xc0, !UPT ;  /* 0x00003fff05057892 */ /* 0x000fe4000f8ec0ff */
[----:B------:R-:W-:Y:S02]  /*3140*/  UISETP.LT.AND UP0, UPT, UR22, 0x1, UPT ;  /* 0x000000011600788c */ /* 0x000fe4000bf01270 */
[----:B------:R-:W-:-:S02]  /*3150*/  ULOP3.LUT UR16, UR6, 0x10000, URZ, 0xfc, !UPT ;  /* 0x0001000006107892 */ /* 0x000fc4000f8efcff */
[----:B------:R-:W-:Y:S02]  /*3160*/  USEL UR23, UR22, 0x1, !UP0 ;  /* 0x0000000116177887 */ /* 0x000fe4000c000000 */
[----:B------:R-:W-:Y:S02]  /*3170*/  ULOP3.LUT UR17, UR5, 0x10000, URZ, 0xfc, !UPT ;  /* 0x0001000005117892 */ /* 0x000fe4000f8efcff */
[----:B------:R-:W-:Y:S02]  /*3180*/  UIADD3 UR23, UPT, UPT, -UR23, URZ, URZ ;  /* 0x000000ff17177290 */ /* 0x000fe4000fffe1ff */
[----:B----4-:R-:W-:Y:S01]  /*3190*/  UISETP.GE.AND UP4, UPT, UR8, 0x1, UPT ;  /* 0x000000010800788c */ /* 0x010fe2000bf86270 */
[----:B-1----:R-:W-:-:S15]  /*31a0*/  R2UR UR24, R0 ;  /* 0x00000000001872ca */ /* 0x002fde00000e0000 */
.L_x_65:
[----:B------:R-:W-:Y:S02]  /*31b0*/  LEA R0, R10, UR13, 0x3 ;  /* 0x0000000d0a007c11 */ /* 0x000fe4000f8e18ff */
[----:B------:R-:W-:Y:S02]  /*31c0*/  SHF.L.U32 R2, R9, 0x1f, RZ ;  /* 0x0000001f09027819 */ /* 0x000fe400000006ff */
[----:B------:R-:W-:Y:S01]  /*31d0*/  PLOP3.LUT P0, PT, PT, PT, UP4, 0x80, 0x8 ;  /* 0x000000000008781c */ /* 0x000fe20003f0f048 */
[----:B------:R-:W-:Y:S01]  /*31e0*/  VIADD R3, R0, 0x60 ;  /* 0x0000006000037836 */ /* 0x000fe20000000000 */
[----:B-1----:R-:W1:Y:S02]  /*31f0*/  SYNCS.PHASECHK.TRANS64.TRYWAIT P1, [R0+URZ+0x50], R2 ;  /* 0x00005002000075a7 */ /* 0x002e6400080211ff */
[----:B-1-3--:R-:W-:Y:S09]  /*3200*/  @!P1 BRA `(.L_x_59) ;  /* 0x0000003400cc9947 */ /* 0x00aff20003800000 */
.L_x_114:
[----:B------:R-:W-:Y:S01]  /*3210*/  LEA R4, R10, UR13, 0x4 ;  /* 0x0000000d0a047c11 */ /* 0x000fe2000f8e20ff */
[----:B------:R-:W-:Y:S01]  /*3220*/  @UP4 ULEA UR4, UR10, UR13, 0x3 ;  /* 0x0000000d0a044291 */ /* 0x000fe2000f8e18ff */
[----:B------:R-:W-:Y:S01]  /*3230*/  PLOP3.LUT P2, PT, PT, PT, PT, 0x80, 0x8 ;  /* 0x000000000008781c */ /* 0x000fe20003f4f070 */
[----:B------:R-:W-:Y:S01]  /*3240*/  ULEA UR19, UR18, UR13, 0x3 ;  /* 0x0000000d12137291 */ /* 0x000fe2000f8e18ff */
[----:B------:R-:W-:Y:S02]  /*3250*/  PRMT R3, RZ, 0x654, R3 ;  /* 0x00000654ff037816 */ /* 0x000fe40000000003 */
[----:B------:R-:W2:Y:S01]  /*3260*/  LDS.128 R4, [R4+0xe0] ;  /* 0x0000e00004047984 */ /* 0x000ea20000000c00 */
[----:B-1----:R-:W-:Y:S02]  /*3270*/  @P0 SHF.L.U32 R2, R8, 0x1f, RZ ;  /* 0x0000001f08020819 */ /* 0x002fe400000006ff */
[----:B------:R-:W-:Y:S01]  /*3280*/  SHF.L.U32 R0, R11, 0x1f, RZ ;  /* 0x0000001f0b007819 */ /* 0x000fe200000006ff */
[----:B------:R-:W-:Y:S01]  /*3290*/  @!PT LDS RZ, [RZ] ;  /* 0x00000000fffff984 */ /* 0x000fe20000000800 */
[----:B------:R-:W-:Y:S01]  /*32a0*/  @!PT LDS RZ, [RZ] ;  /* 0x00000000fffff984 */ /* 0x000fe20000000800 */
[----:B------:R-:W-:Y:S01]  /*32b0*/  @!PT LDS RZ, [RZ] ;  /* 0x00000000fffff984 */ /* 0x000fe20000000800 */
[----:B------:R-:W-:Y:S01]  /*32c0*/  @!PT LDS RZ, [RZ] ;  /* 0x00000000fffff984 */ /* 0x000fe20000000800 */
[----:B------:R1:W-:Y:S06]  /*32d0*/  MEMBAR.ALL.CTA ;  /* 0x0000000000007992 */ /* 0x0003ec0000008000 */
[----:B-1----:R-:W1:Y:S02]  /*32e0*/  FENCE.VIEW.ASYNC.S ;  /* 0x00000000000073c6 */ /* 0x002e640000000000 */
[----:B-1----:R1:W-:Y:S01]  /*32f0*/  SYNCS.ARRIVE.TRANS64.RED.A1T0 RZ, [R3+URZ], RZ ;  /* 0x000000ff03ff79a7 */ /* 0x0023e200081004ff */
[----:B------:R1:W3:Y:S01]  /*3300*/  @P0 SYNCS.PHASECHK.TRANS64.TRYWAIT P2, [UR4], R2 ;  /* 0x00000002ff0005a7 */ /* 0x0002e20008041104 */
[----:B--2---:R-:W-:Y:S01]  /*3310*/  LOP3.LUT P1, RZ, R6, 0x1, RZ, 0xc0, !PT ;  /* 0x0000000106ff7812 */ /* 0x004fe2000782c0ff */
[----:B------:R-:W2:Y:S02]  /*3320*/  SYNCS.PHASECHK.TRANS64.TRYWAIT P0, [UR19+0x90], R0 ;  /* 0x00009000ff0075a7 */ /* 0x000ea40008001113 */
[----:B-123--:R-:W-:Y:S10]  /*3330*/  @!P0 BRA `(.L_x_60) ;  /* 0x0000003400948947 */ /* 0x00eff40003800000 */
.L_x_116:
[----:B------:R-:W-:Y:S01]  /*3340*/  IADD3 R10, PT, PT, R10, 0x1, RZ ;  /* 0x000000010a0a7810 */ /* 0x000fe20007ffe0ff */
[----:B------:R-:W-:Y:S06]  /*3350*/  BRA.U !UP4, `(.L_x_61) ;  /* 0x000000010ca07547 */ /* 0x000fec000b800000 */
[----:B------:R-:W-:Y:S02]  /*3360*/  ULEA.HI UR4, UR18, UR18, URZ, 0x1 ;  /* 0x0000001212047291 */ /* 0x000fe4000f8f08ff */
[----:B------:R-:W-:Y:S02]  /*3370*/  UPLOP3.LUT UP2, UPT, UPT, UPT, UPT, 0x40, 0x4 ;  /* 0x000000000004789c */ /* 0x000fe40003f4e870 */
[----:B------:R-:W-:Y:S02]  /*3380*/  USHF.L.U32 UR5, UR4, 0x5, URZ ;  /* 0x0000000504057899 */ /* 0x000fe400080006ff */
[----:B------:R-:W-:Y:S02]  /*3390*/  ULOP3.LUT UR14, UR4, 0xffe, URZ, 0xc0, !UPT ;  /* 0x00000ffe040e7892 */ /* 0x000fe4000f8ec0ff */
[----:B------:R-:W-:Y:S02]  /*33a0*/  ULOP3.LUT UR4, UR5, 0xffffffc0, URZ, 0xc0, !UPT ;  /* 0xffffffc005047892 */ /* 0x000fe4000f8ec0ff */
[----:B------:R-:W-:-:S02]  /*33b0*/  UIADD3 UR14, UPT, UPT, -UR14, UR18, URZ ;  /* 0x000000120e0e7290 */ /* 0x000fc4000fffe1ff */
[----:B------:R-:W-:Y:S01]  /*33c0*/  UIADD3 UR4, UPT, UPT, UR24, UR4, URZ ;  /* 0x0000000418047290 */ /* 0x000fe2000fffe0ff */
[----:B------:R-:W-:Y:S01]  /*33d0*/  UMOV UR12, UR23 ;  /* 0x00000017000c7c82 */ /* 0x000fe20008000000 */
[----:B------:R-:W-:Y:S02]  /*33e0*/  UMOV UR11, UR22 ;  /* 0x00000016000b7c82 */ /* 0x000fe40008000000 */
[----:B------:R-:W-:Y:S01]  /*33f0*/  ULEA UR14, UR14, UR4, 0x14 ;  /* 0x000000040e0e7291 */ /* 0x000fe2000f8ea0ff */
[----:B------:R-:W-:-:S11]  /*3400*/  UMOV UR5, UR10 ;  /* 0x0000000a00057c82 */ /* 0x000fd60008000000 */
.L_x_64:
[----:B------:R-:W-:Y:S02]  /*3410*/  UIADD3 UR12, UPT, UPT, UR12, 0x1, URZ ;  /* 0x000000010c0c7890 */ /* 0x000fe4000fffe0ff */
[----:B--2---:R-:W-:Y:S02]  /*3420*/  ULEA UR6, UR5, UR13, 0x3 ;  /* 0x0000000d05067291 */ /* 0x004fe4000f8e18ff */
[----:B------:R-:W-:Y:S01]  /*3430*/  UISETP.NE.AND UP3, UPT, UR12, URZ, UPT ;  /* 0x000000ff0c00728c */ /* 0x000fe2000bf65270 */
[----:B---3--:R-:W-:Y:S10]  /*3440*/  @P2 BRA `(.L_x_62) ;  /* 0x00000000000c2947 */ /* 0x008ff40003800000 */
[----:B-1----:R-:W-:Y:S04]  /*3450*/  SHF.L.U32 R2, R8, 0x1f, RZ ;  /* 0x0000001f08027819 */ /* 0x002fe800000006ff */
[----:B------:R-:W1:Y:S02]  /*3460*/  SYNCS.PHASECHK.TRANS64.TRYWAIT P0, [UR6], R2 ;  /* 0x00000002ff0075a7 */ /* 0x000e640008001106 */
[----:B-1----:R-:W-:Y:S05]  /*3470*/  @!P0 BRA `(.L_x_63) ;  /* 0x00000034005c8947 */ /* 0x002fea0003800000 */
.L_x_62:
[----:B------:R-:W-:Y:S01]  /*3480*/  UISETP.NE.AND UP0, UPT, UR11, 0x1, UPT ;  /* 0x000000010b00788c */ /* 0x000fe2000bf05270 */
[----:B------:R-:W-:Y:S01]  /*3490*/  PLOP3.LUT P2, PT, PT, PT, PT, 0x80, 0x8 ;  /* 0x000000000008781c */ /* 0x000fe20003f4f070 */
[----:B------:R-:W-:Y:S02]  /*34a0*/  UIADD3 UR4, UPT, UPT, UR5, 0x1, URZ ;  /* 0x0000000105047890 */ /* 0x000fe4000fffe0ff */
[----:B------:R-:W-:Y:S02]  /*34b0*/  ULEA UR8, UR5, UR17, 0x7 ;  /* 0x0000001105087291 */ /* 0x000fe4000f8e38ff */
[----:B------:R-:W-:Y:S01]  /*34c0*/  UISETP.NE.AND UP1, UPT, UR4, 0x3, UPT ;  /* 0x000000030400788c */ /* 0x000fe2000bf25270 */
[----:B------:R-:W-:Y:S01]  /*34d0*/  PLOP3.LUT P0, PT, PT, PT, UP0, 0x80, 0x8 ;  /* 0x000000000008781c */ /* 0x000fe20003f0f008 */
[----:B------:R-:W-:Y:S02]  /*34e0*/  UIADD3 UR11, UPT, UPT, UR11, -0x1, URZ ;  /* 0xffffffff0b0b7890 */ /* 0x000fe4000fffe0ff */
[----:B------:R-:W-:Y:S02]  /*34f0*/  USEL UR7, URZ, 0x1, UP1 ;  /* 0x00000001ff077887 */ /* 0x000fe40008800000 */
[----:B------:R-:W-:Y:S01]  /*3500*/  USEL UR10, UR4, URZ, UP1 ;  /* 0x000000ff040a7287 */ /* 0x000fe20008800000 */
[----:B------:R-:W-:Y:S03]  /*3510*/  UMOV UR9, 0xc0004010 ;  /* 0xc000401000097882 */ /* 0x000fe60000000000 */
[----:B------:R-:W-:Y:S01]  /*3520*/  @UP0 ULEA UR4, UR10, UR13, 0x3 ;  /* 0x0000000d0a040291 */ /* 0x000fe2000f8e18ff */
[----:B------:R-:W-:Y:S01]  /*3530*/  LOP3.LUT R8, R8, UR7, RZ, 0x3c, !PT ;  /* 0x0000000708087c12 */ /* 0x000fe2000f8e3cff */
[----:B------:R-:W-:Y:S03]  /*3540*/  UMOV UR7, 0xc0004010 ;  /* 0xc000401000077882 */ /* 0x000fe60000000000 */
[----:B-1----:R-:W-:Y:S04]  /*3550*/  @P0 SHF.L.U32 R0, R8, 0x1f, RZ ;  /* 0x0000001f08000819 */ /* 0x002fe800000006ff */
[----:B------:R2:W3:Y:S01]  /*3560*/  @P0 SYNCS.PHASECHK.TRANS64.TRYWAIT P2, [UR4], R0 ;  /* 0x00000000ff0005a7 */ /* 0x0004e20008041104 */
[----:B------:R-:W-:Y:S02]  /*3570*/  UIADD3 UR4, UPT, UPT, UR6, 0x18, URZ ;  /* 0x0000001806047890 */ /* 0x000fe4000fffe0ff */
[----:B------:R-:W-:Y:S03]  /*3580*/  ULEA UR6, UR5, UR16, 0x7 ;  /* 0x0000001005067291 */ /* 0x000fe6000f8e38ff */
[----:B------:R-:W-:Y:S06]  /*3590*/  UMOV UR5, UR10 ;  /* 0x0000000a00057c82 */ /* 0x000fec0008000000 */
[----:B------:R2:W-:Y:S01]  /*35a0*/  UTCQMMA gdesc[UR6], gdesc[UR8], tmem[UR14], tmem[UR20], idesc[UR21], UP2 ;  /* 0x00ff1408060075ea */ /* 0x0005e2000900030e */
[----:B------:R-:W-:Y:S01]  /*35b0*/  UPLOP3.LUT UP2, UPT, UPT, UPT, UPT, 0x80, 0x8 ;  /* 0x000000000008789c */ /* 0x000fe20003f4f070 */
[----:B------:R2:W-:Y:S01]  /*35c0*/  UTCBAR.MULTICAST [UR4], URZ, UR15 ;  /* 0x000000ff040073e9 */ /* 0x0005e2000800080f */
[----:B------:R-:W-:Y:S09]  /*35d0*/  BRA.U UP3, `(.L_x_64) ;  /* 0xfffffffd038c7547 */ /* 0x000ff2000b83ffff */
.L_x_61:
[----:B--2---:R-:W-:Y:S01]  /*35e0*/  UIADD3 UR4, UPT, UPT, UR18, 0x1, URZ ;  /* 0x0000000112047890 */ /* 0x004fe2000fffe0ff */
[C---:B------:R-:W-:Y:S01]  /*35f0*/  ISETP.NE.AND P0, PT, R10.reuse, 0x2, PT ;  /* 0x000000020a00780c */ /* 0x040fe20003f05270 */
[----:B------:R-:W-:Y:S02]  /*3600*/  UIADD3 UR5, UPT, UPT, UR19, 0x70, URZ ;  /* 0x0000007013057890 */ /* 0x000fe4000fffe0ff */
[----:B------:R-:W-:Y:S01]  /*3610*/  UISETP.NE.AND UP0, UPT, UR4, 0x4, UPT ;  /* 0x000000040400788c */ /* 0x000fe2000bf05270 */
[----:B-1----:R-:W-:Y:S02]  /*3620*/  SEL R0, RZ, 0x1, P0 ;  /* 0x00000001ff007807 */ /* 0x002fe40000000000 */
[----:B------:R-:W-:Y:S01]  /*3630*/  SEL R10, R10, RZ, P0 ;  /* 0x000000ff0a0a7207 */ /* 0x000fe20000000000 */
[----:B------:R-:W-:Y:S01]  /*3640*/  USEL UR6, URZ, 0x1, UP0 ;  /* 0x00000001ff067887 */ /* 0x000fe20008000000 */
[----:B------:R-:W-:Y:S01]  /*3650*/  LOP3.LUT R9, R9, R0, RZ, 0x3c, !PT ;  /* 0x0000000009097212 */ /* 0x000fe200078e3cff */
[----:B------:R-:W-:Y:S01]  /*3660*/  USEL UR18, UR4, URZ, UP0 ;  /* 0x000000ff04127287 */ /* 0x000fe20008000000 */
[----:B------:R1:W-:Y:S03]  /*3670*/  UTCBAR [UR5], URZ ;  /* 0x000000ff050073e9 */ /* 0x0003e600080000ff */
[----:B------:R-:W-:Y:S01]  /*3680*/  LOP3.LUT R11, R11, UR6, RZ, 0x3c, !PT ;  /* 0x000000060b0b7c12 */ /* 0x000fe2000f8e3cff */
[----:B------:R-:W-:Y:S07]  /*3690*/  @P1 BRA `(.L_x_65) ;  /* 0xfffffff800c41947 */ /* 0x000fee000383ffff */
[----:B------:R-:W2:Y:S01]  /*36a0*/  S2UR UR8, SR_CgaCtaId ;  /* 0x00000000000879c3 */ /* 0x000ea20000008800 */
[----:B------:R-:W-:Y:S01]  /*36b0*/  ELECT P0, URZ, PT ;  /* 0x0000000000ff782f */ /* 0x000fe20003800000 */
[----:B------:R-:W-:Y:S01]  /*36c0*/  IMAD.MOV.U32 R0, RZ, RZ, 0x1 ;  /* 0x00000001ff007424 */ /* 0x000fe200078e00ff */
[----:B------:R-:W-:Y:S01]  /*36d0*/  UIADD3 UR13, UPT, UPT, UR13, 0x90, URZ ;  /* 0x000000900d0d7890 */ /* 0x000fe2000fffe0ff */
[----:B------:R-:W-:Y:S01]  /*36e0*/  SHF.L.U32 R2, R11, 0x1f, RZ ;  /* 0x0000001f0b027819 */ /* 0x000fe200000006ff */
[----:B------:R-:W-:-:S03]  /*36f0*/  UMOV UR4, 0x40 ;  /* 0x0000004000047882 */ /* 0x000fc60000000000 */
[----:B------:R-:W-:Y:S01]  /*3700*/  UVIRTCOUNT.DEALLOC.SMPOOL 0x80 ;  /* 0x000000800000784c */ /* 0x000fe20000000000 */
[----:B--2---:R-:W-:Y:S02]  /*3710*/  ULEA UR8, UR8, UR4, 0x18 ;  /* 0x0000000408087291 */ /* 0x004fe4000f8ec0ff */
[----:B------:R-:W-:-:S07]  /*3720*/  ULEA UR4, UR18, UR13, 0x3 ;  /* 0x0000000d12047291 */ /* 0x000fce000f8e18ff */
[----:B------:R2:W-:Y:S02]  /*3730*/  @P0 STS.U8 [UR8+0x1c], R0 ;  /* 0x00001c00ff000988 */ /* 0x0005e40008000008 */
[----:B------:R-:W4:Y:S02]  /*3740*/  SYNCS.PHASECHK.TRANS64.TRYWAIT P0, [UR4], R2 ;  /* 0x00000002ff0075a7 */ /* 0x000f240008001104 */
[----:B--2-4-:R-:W-:Y:S05]  /*3750*/  @!P0 BRA `(.L_x_66) ;  /* 0x0000003000bc8947 */ /* 0x014fea0003800000 */
.L_x_119:
[----:B------:R-:W-:-:S04]  /*3760*/  UIADD3 UR4, UPT, UPT, UR18, 0x1, URZ ;  /* 0x0000000112047890 */ /* 0x000fc8000fffe0ff */
[----:B------:R-:W-:-:S04]  /*3770*/  UISETP.NE.AND UP0, UPT, UR4, 0x4, UPT ;  /* 0x000000040400788c */ /* 0x000fc8000bf05270 */
[----:B------:R-:W-:Y:S02]  /*3780*/  USEL UR6, URZ, 0x1, UP0 ;  /* 0x00000001ff067887 */ /* 0x000fe40008000000 */
[----:B------:R-:W-:-:S04]  /*3790*/  USEL UR4, UR4, URZ, UP0 ;  /* 0x000000ff04047287 */ /* 0x000fc80008000000 */
[----:B-1----:R-:W-:Y:S01]  /*37a0*/  ULEA UR5, UR4, UR13, 0x3 ;  /* 0x0000000d04057291 */ /* 0x002fe2000f8e18ff */
[----:B--2---:R-:W-:-:S04]  /*37b0*/  LOP3.LUT R2, R11, UR6, RZ, 0x3c, !PT ;  /* 0x000000060b027c12 */ /* 0x004fc8000f8e3cff */
[----:B------:R-:W-:-:S04]  /*37c0*/  SHF.L.U32 R3, R2, 0x1f, RZ ;  /* 0x0000001f02037819 */ /* 0x000fc800000006ff */
[----:B------:R-:W1:Y:S02]  /*37d0*/  SYNCS.PHASECHK.TRANS64.TRYWAIT P0, [UR5], R3 ;  /* 0x00000003ff0075a7 */ /* 0x000e640008001105 */
[----:B-1----:R-:W-:Y:S05]  /*37e0*/  @!P0 BRA `(.L_x_67) ;  /* 0x0000003000b08947 */ /* 0x002fea0003800000 */
.L_x_121:
        /* <DEDUP_REMOVED lines=9> */
.L_x_123:
[----:B------:R-:W-:-:S04]  /*3880*/  UIADD3 UR4, UPT, UPT, UR4, 0x1, URZ ;  /* 0x0000000104047890 */ /* 0x000fc8000fffe0ff */
[----:B------:R-:W-:-:S04]  /*3890*/  UISETP.NE.AND UP0, UPT, UR4, 0x4, UPT ;  /* 0x000000040400788c */ /* 0x000fc8000bf05270 */
[----:B------:R-:W-:Y:S02]  /*38a0*/  USEL UR5, URZ, 0x1, UP0 ;  /* 0x00000001ff057887 */ /* 0x000fe40008000000 */
[----:B------:R-:W-:-:S04]  /*38b0*/  USEL UR4, UR4, URZ, UP0 ;  /* 0x000000ff04047287 */ /* 0x000fc80008000000 */
[----:B------:R-:W-:Y:S01]  /*38c0*/  ULEA UR4, UR4, UR13, 0x3 ;  /* 0x0000000d04047291 */ /* 0x000fe2000f8e18ff */
[----:B------:R-:W-:-:S04]  /*38d0*/  LOP3.LUT R2, R2, UR5, RZ, 0x3c, !PT ;  /* 0x0000000502027c12 */ /* 0x000fc8000f8e3cff */
[----:B------:R-:W-:-:S04]  /*38e0*/  SHF.L.U32 R2, R2, 0x1f, RZ ;  /* 0x0000001f02027819 */ /* 0x000fc800000006ff */
[----:B------:R-:W2:Y:S02]  /*38f0*/  SYNCS.PHASECHK.TRANS64.TRYWAIT P0, [UR4], R2 ;  /* 0x00000002ff0075a7 */ /* 0x000ea40008001104 */
[----:B--2---:R-:W-:Y:S05]  /*3900*/  @!P0 BRA `(.L_x_69) ;  /* 0x0000003000988947 */ /* 0x004fea0003800000 */
.L_x_125:
[----:B------:R-:W-:Y:S01]  /*3910*/  NOP ;  /* 0x0000000000007918 */ /* 0x000fe20000000000 */
[----:B-1----:R-:W1:Y:S01]  /*3920*/  LDS R0, [UR8+0x14] ;  /* 0x00001408ff007984 */ /* 0x002e620008000800 */
[----:B------:R-:W-:Y:S01]  /*3930*/  ULOP3.LUT UR4, UR24, 0xffff, URZ, 0xc0, !UPT ;  /* 0x0000ffff18047892 */ /* 0x000fe2000f8ec0ff */
[----:B------:R-:W-:Y:S01]  /*3940*/  UMOV UR5, 0xffff ;  /* 0x0000ffff00057882 */ /* 0x000fe20000000000 */
[----:B------:R-:W-:Y:S02]  /*3950*/  UMOV UR6, 0x1 ;  /* 0x0000000100067882 */ /* 0x000fe40000000000 */
[----:B------:R-:W-:-:S04]  /*3960*/  USHF.R.U32.HI UR4, URZ, 0x5, UR4 ;  /* 0x00000005ff047899 */ /* 0x000fc80008011604 */
[----:B------:R-:W-:Y:S02]  /*3970*/  USHF.L.U32 UR5, UR5, UR4, URZ ;  /* 0x0000000405057299 */ /* 0x000fe400080006ff */
[----:B------:R-:W-:-:S04]  /*3980*/  USHF.L.U32 UR4, UR6, UR4, URZ ;  /* 0x0000000406047299 */ /* 0x000fc800080006ff */
[----:B-1----:R-:W-:-:S04]  /*3990*/  LOP3.LUT R0, R0, UR5, RZ, 0xc0, !PT ;  /* 0x0000000500007c12 */ /* 0x002fc8000f8ec0ff */
[----:B------:R-:W-:-:S13]  /*39a0*/  ISETP.NE.AND P0, PT, R0, UR5, PT ;  /* 0x0000000500007c0c */ /* 0x000fda000bf05270 */
[----:B------:R-:W-:Y:S05]  /*39b0*/  @P0 BRA `(.L_x_70) ;  /* 0x0000000000580947 */ /* 0x000fea0003800000 */
[----:B------:R-:W1:Y:S02]  /*39c0*/  LDS R0, [UR8+0x18] ;  /* 0x00001808ff007984 */ /* 0x000e640008000800 */
[----:B-1----:R-:W-:-:S04]  /*39d0*/  LOP3.LUT R0, R0, UR4, RZ, 0xc0, !PT ;  /* 0x0000000400007c12 */ /* 0x002fc8000f8ec0ff */
[----:B------:R-:W-:-:S13]  /*39e0*/  ISETP.NE.AND P0, PT, R0, UR4, PT ;  /* 0x0000000400007c0c */ /* 0x000fda000bf05270 */
[----:B------:R-:W-:Y:S05]  /*39f0*/  @P0 BRA `(.L_x_71) ;  /* 0x00000000003c0947 */ /* 0x000fea0003800000 */
[----:B------:R-:W1:Y:S01]  /*3a00*/  S2R R2, SR_LANEID ;  /* 0x0000000000027919 */ /* 0x000e620000000000 */
[----:B------:R-:W-:-:S06]  /*3a10*/  ULOP3.LUT UR5, URZ, UR5, URZ, 0x33, !UPT ;  /* 0x00000005ff057292 */ /* 0x000fcc000f8e33ff */
[----:B------:R-:W-:-:S04]  /*3a20*/  IMAD.U32 R0, RZ, RZ, UR5 ;  /* 0x00000005ff007e24 */ /* 0x000fc8000f8e00ff */
[----:B------:R2:W4:Y:S02]  /*3a30*/  REDUX UR7, R0 ;  /* 0x00000000000773c4 */ /* 0x0005240000000000 */
[----:B------:R1:W-:Y:S01]  /*3a40*/  UTCATOMSWS.AND URZ, UR5 ;  /* 0x0000000500ff79e3 */ /* 0x0003e20008000000 */
[----:B--2---:R-:W-:Y:S01]  /*3a50*/  LOP3.LUT R0, RZ, UR4, RZ, 0x33, !PT ;  /* 0x00000004ff007c12 */ /* 0x004fe2000f8e33ff */
[----:B------:R-:W-:Y:S02]  /*3a60*/  VOTEU.ANY UR4, UPT, PT ;  /* 0x0000000000047886 */ /* 0x000fe400038e0100 */
[----:B------:R-:W-:Y:S02]  /*3a70*/  UFLO.U32 UR4, UR4 ;  /* 0x00000004000472bd */ /* 0x000fe400080e0000 */
[----:B------:R-:W2:Y:S04]  /*3a80*/  REDUX UR6, R0 ;  /* 0x00000000000673c4 */ /* 0x000ea80000000000 */
[----:B-1----:R-:W-:-:S02]  /*3a90*/  ISETP.EQ.U32.AND P0, PT, R2, UR4, PT ;  /* 0x0000000402007c0c */ /* 0x002fc4000bf02070 */
[----:B----4-:R-:W-:-:S11]  /*3aa0*/  MOV R2, UR7 ;  /* 0x0000000700027c02 */ /* 0x010fd60008000f00 */
[----:B------:R1:W-:Y:S01]  /*3ab0*/  @P0 ATOMS.AND RZ, [UR8+0x14], R2 ;  /* 0x00001402ffff098c */ /* 0x0003e2000a800008 */
[----:B--2---:R-:W-:-:S05]  /*3ac0*/  IMAD.U32 R0, RZ, RZ, UR6 ;  /* 0x00000006ff007e24 */ /* 0x004fca000f8e00ff */
[----:B------:R1:W-:Y:S01]  /*3ad0*/  @P0 ATOMS.AND RZ, [UR8+0x18], R0 ;  /* 0x00001800ffff098c */ /* 0x0003e2000a800008 */
[----:B------:R-:W-:Y:S05]  /*3ae0*/  BRA `(.L_x_72) ;  /* 0x0000000000147947 */ /* 0x000fea0003800000 */
.L_x_71:
[----:B------:R-:W-:Y:S02]  /*3af0*/  MOV R2, 0x3b10 ;  /* 0x00003b1000027802 */ /* 0x000fe40000000f00 */
[----:B---3-5:R-:W-:Y:S05]  /*3b00*/  CALL.REL.NOINC `($__internal_0_$__cuda_sm10x_tcgen05_guardrail_trap_col_being_dealloced_not_returned_by_alloc) ;  /* 0x0000003000b47944 */ /* 0x028fea0003c00000 */
[----:B------:R-:W-:Y:S05]  /*3b10*/  BRA `(.L_x_72) ;  /* 0x0000000000087947 */ /* 0x000fea0003800000 */
.L_x_70:
[----:B------:R-:W-:Y:S02]  /*3b20*/  MOV R2, 0x3b40 ;  /* 0x00003b4000027802 */ /* 0x000fe40000000f00 */
[----:B---3-5:R-:W-:Y:S05]  /*3b30*/  CALL.REL.NOINC `($__internal_2_$__cuda_sm10x_tcgen05_guardrail_trap_unallocated_columns_being_dealloced) ;  /* 0x0000003000c07944 */ /* 0x028fea0003c00000 */
.L_x_72:
[----:B------:R-:W-:Y:S01]  /*3b40*/  NOP ;  /* 0x0000000000007918 */ /* 0x000fe20000000000 */
[----:B------:R-:W-:Y:S05]  /*3b50*/  EXIT ;  /* 0x000000000000794d */ /* 0x000fea0003800000 */
.L_x_54:
[----:B------:R-:W-:-:S09]  /*3b60*/  UISETP.NE.OR UP0, UPT, UR22, 0x3, !UP3 ;  /* 0x000000031600788c */ /* 0x000fd2000df05670 */
[----:B------:R-:W-:Y:S05]  /*3b70*/  BRA.U UP0, `(.L_x_73) ;  /* 0x0000000d00087547 */ /* 0x000fea000b800000 */
[----:B------:R-:W1:Y:S01]  /*3b80*/  LDCU UR26, c[0x0][0x370] ;  /* 0x00006e00ff1a77ac */ /* 0x000e620008000800 */
[----:B------:R-:W2:Y:S01]  /*3b90*/  LDC.64 R16, c[0x0][0x348] ;  /* 0x0000d200ff107b82 */ /* 0x000ea20000000a00 */
[----:B------:R-:W-:Y:S02]  /*3ba0*/  HFMA2 R13, -RZ, RZ, 0, 0 ;  /* 0x00000000ff0d7431 */ /* 0x000fe400000001ff */
[----:B------:R-:W-:Y:S01]  /*3bb0*/  IMAD.MOV.U32 R15, RZ, RZ, 0x1 ;  /* 0x00000001ff0f7424 */ /* 0x000fe200078e00ff */
[----:B------:R-:W1:Y:S01]  /*3bc0*/  LDCU.128 UR28, c[0x0][0xb10] ;  /* 0x00016200ff1c77ac */ /* 0x000e620008000c00 */
[----:B------:R-:W-:Y:S01]  /*3bd0*/  IMAD.MOV.U32 R14, RZ, RZ, RZ ;  /* 0x000000ffff0e7224 */ /* 0x000fe200078e00ff */
[----:B------:R-:W-:Y:S01]  /*3be0*/  MOV R7, 0x1000 ;  /* 0x0000100000077802 */ /* 0x000fe20000000f00 */
[----:B------:R-:W3:Y:S01]  /*3bf0*/  LDCU UR25, c[0x0][0x374] ;  /* 0x00006e80ff1977ac */ /* 0x000ee20008000800 */
[----:B------:R-:W4:Y:S01]  /*3c00*/  LDC.64 R2, c[0x0][0x888] ;  /* 0x00022200ff027b82 */ /* 0x000f220000000a00 */
[----:B------:R-:W3:Y:S01]  /*3c10*/  LDCU UR16, c[0x0][0xb0c] ;  /* 0x00016180ff1077ac */ /* 0x000ee20008000800 */
[----:B------:R-:W2:Y:S06]  /*3c20*/  LDCU UR35, c[0x0][0xb20] ;  /* 0x00016400ff2377ac */ /* 0x000eac0008000800 */
[----:B------:R-:W4:Y:S01]  /*3c30*/  LDC.64 R4, c[0x0][0x890] ;  /* 0x00022400ff047b82 */ /* 0x000f220000000a00 */
[----:B------:R-:W2:Y:S01]  /*3c40*/  LDCU UR4, c[0x0][0xb30] ;  /* 0x00016600ff0477ac */ /* 0x000ea20008000800 */
[----:B------:R-:W-:Y:S01]  /*3c50*/  UMOV UR17, 0x400 ;  /* 0x0000040000117882 */ /* 0x000fe20000000000 */
[----:B-1----:R-:W-:-:S02]  /*3c60*/  UIMAD.WIDE.U32 UR32, UR26, UR28, URZ ;  /* 0x0000001c1a2072a5 */ /* 0x002fc4000f8e00ff */
[----:B---3--:R-:W-:Y:S02]  /*3c70*/  UIMAD.WIDE.U32 UR6, UR25, UR31, URZ ;  /* 0x0000001f190672a5 */ /* 0x008fe4000f8e00ff */
[----:B------:R-:W-:Y:S02]  /*3c80*/  ULEA UR17, UR48, UR17, 0x18 ;  /* 0x0000001130117291 */ /* 0x000fe4000f8ec0ff */
[----:B------:R-:W-:Y:S02]  /*3c90*/  UPLOP3.LUT UP3, UPT, UPT, UPT, UPT, 0x40, 0x4 ;  /* 0x000000000004789c */ /* 0x000fe40003f6e870 */
[----:B------:R-:W-:Y:S01]  /*3ca0*/  UIADD3 UR5, UPT, UPT, UR17, 0x30, URZ ;  /* 0x0000003011057890 */ /* 0x000fe2000fffe0ff */
[----:B------:R-:W-:Y:S01]  /*3cb0*/  UMOV UR32, UR33 ;  /* 0x0000002100207c82 */ /* 0x000fe20008000000 */
[----:B------:R-:W-:Y:S01]  /*3cc0*/  UMOV UR27, UR7 ;  /* 0x00000007001b7c82 */ /* 0x000fe20008000000 */
[----:B------:R-:W-:Y:S02]  /*3cd0*/  UISETP.GE.AND UP0, UPT, UR40, 0x1, UPT ;  /* 0x000000012800788c */ /* 0x000fe4000bf06270 */
[----:B------:R-:W-:Y:S01]  /*3ce0*/  UISETP.NE.AND UP4, UPT, UR40, 0x1, UPT ;  /* 0x000000012800788c */ /* 0x000fe2000bf85270 */
[----:B------:R-:W1:Y:S01]  /*3cf0*/  LDCU.64 UR14, c[0x0][0xb28] ;  /* 0x00016500ff0e77ac */ /* 0x000e620008000a00 */
[----:B------:R-:W-:-:S02]  /*3d00*/  UISETP.NE.AND UP6, UPT, UR16, 0x1, UPT ;  /* 0x000000011000788c */ /* 0x000fc4000bfc5270 */
[----:B------:R-:W-:Y:S02]  /*3d10*/  UISETP.NE.AND UP5, UPT, UR30, 0x1, UPT ;  /* 0x000000011e00788c */ /* 0x000fe4000bfa5270 */
[----:B------:R-:W-:Y:S02]  /*3d20*/  UPRMT UR48, UR48, 0x654, UR5 ;  /* 0x0000065430307896 */ /* 0x000fe40008000005 */
[----:B------:R-:W-:Y:S02]  /*3d30*/  USHF.R.U32.HI UR32, URZ, UR29, UR32 ;  /* 0x0000001dff207299 */ /* 0x000fe40008011620 */
[----:B--2---:R-:W-:Y:S02]  /*3d40*/  USHF.R.U32.HI UR27, URZ, UR35, UR27 ;  /* 0x00000023ff1b7299 */ /* 0x004fe4000801161b */
[----:B------:R-:W-:-:S11]  /*3d50*/  UISETP.NE.AND UP2, UPT, UR4, 0x1, UPT ;  /* 0x000000010400788c */ /* 0x000fd6000bf45270 */
.L_x_81:
[C---:B------:R-:W-:Y:S02]  /*3d60*/  LEA R12, R14.reuse, UR17, 0x3 ;  /* 0x000000110e0c7c11 */ /* 0x040fe4000f8e18ff */
[----:B------:R-:W-:Y:S02]  /*3d70*/  SHF.L.U32 R0, R13, 0x1f, RZ ;  /* 0x0000001f0d007819 */ /* 0x000fe400000006ff */
[----:B------:R-:W-:Y:S02]  /*3d80*/  LEA R8, R14, UR17, 0x4 ;  /* 0x000000110e087c11 */ /* 0x000fe4000f8e20ff */
[----:B--2---:R-:W2:Y:S02]  /*3d90*/  SYNCS.PHASECHK.TRANS64.TRYWAIT P0, [R12+URZ+0x50], R0 ;  /* 0x000050000c0075a7 */ /* 0x004ea400080011ff */
[----:B--2---:R-:W-:Y:S05]  /*3da0*/  @!P0 BRA `(.L_x_74) ;  /* 0x0000002c00888947 */ /* 0x004fea0003800000 */
.L_x_126:
[----:B------:R-:W3:Y:S01]  /*3db0*/  LDS.128 R8, [R8+0xe0] ;  /* 0x0000e00008087984 */ /* 0x000ee20000000c00 */
[----:B------:R-:W-:Y:S01]  /*3dc0*/  UISETP.GE.AND UP0, UPT, UR40, 0x1, UPT ;  /* 0x000000012800788c */ /* 0x000fe2000bf06270 */
[----:B------:R-:W-:Y:S01]  /*3dd0*/  @!PT LDS RZ, [RZ] ;  /* 0x00000000fffff984 */ /* 0x000fe20000000800 */
[----:B------:R-:W-:Y:S01]  /*3de0*/  @!PT LDS RZ, [RZ] ;  /* 0x00000000fffff984 */ /* 0x000fe20000000800 */
[----:B------:R-:W-:Y:S01]  /*3df0*/  @!PT LDS RZ, [RZ] ;  /* 0x00000000fffff984 */ /* 0x000fe20000000800 */
[----:B------:R-:W-:Y:S01]  /*3e00*/  @!PT LDS RZ, [RZ] ;  /* 0x00000000fffff984 */ /* 0x000fe20000000800 */
[----:B------:R1:W-:Y:S06]  /*3e10*/  MEMBAR.ALL.CTA ;  /* 0x0000000000007992 */ /* 0x0003ec0000008000 */
[----:B-1----:R-:W1:Y:S01]  /*3e20*/  FENCE.VIEW.ASYNC.S ;  /* 0x00000000000073c6 */ /* 0x002e620000000000 */
[----:B---3--:R-:W-:Y:S11]  /*3e30*/  LOP3.LUT P0, RZ, R10, 0x1, RZ, 0xc0, !PT ;  /* 0x000000010aff7812 */ /* 0x008ff6000780c0ff */
[----:B------:R-:W-:Y:S02]  /*3e40*/  @!UPT UIADD3 URZ, UPT, UPT, URZ, URZ, URZ ;  /* 0x000000fffffff290 */ /* 0x000fe4000fffe0ff */
[----:B-1----:R-:W-:Y:S01]  /*3e50*/  VOTEU.ANY UP1, P0 ;  /* 0x0000000000ff7886 */ /* 0x002fe20000020100 */
[----:B------:R-:W-:Y:S11]  /*3e60*/  PLOP3.LUT P0, PT, PT, PT, UP1, 0x80, 0x8 ;  /* 0x000000000008781c */ /* 0x000ff60003f0f018 */
[----:B------:R-:W-:Y:S02]  /*3e70*/  @!UPT UIADD3 URZ, UPT, UPT, URZ, URZ, URZ ;  /* 0x000000fffffff290 */ /* 0x000fe4000fffe0ff */
[----:B--2---:R-:W-:Y:S02]  /*3e80*/  @P0 SHF.R.U32.HI R0, RZ, 0x10, R9 ;  /* 0x00000010ff000819 */ /* 0x004fe40000011609 */
[----:B------:R-:W-:Y:S02]  /*3e90*/  @P0 MOV R6, R8 ;  /* 0x0000000800060202 */ /* 0x000fe40000000f00 */
[----:B------:R-:W-:Y:S01]  /*3ea0*/  @P0 R2UR UR4, R0 ;  /* 0x00000000000402ca */ /* 0x000fe200000e0000 */
[----:B------:R-:W-:Y:S01]  /*3eb0*/  VIADD R0, R12, 0x60 ;  /* 0x000000600c007836 */ /* 0x000fe20000000000 */
[----:B------:R-:W-:Y:S02]  /*3ec0*/  @P0 LOP3.LUT R8, R9, 0xffff, RZ, 0xc0, !PT ;  /* 0x0000ffff09080812 */ /* 0x000fe400078ec0ff */
[----:B------:R-:W-:Y:S02]  /*3ed0*/  @P0 R2UR UR6, R6 ;  /* 0x00000000060602ca */ /* 0x000fe400000e0000 */
[----:B------:R-:W-:Y:S02]  /*3ee0*/  PRMT R0, RZ, 0x654, R0 ;  /* 0x00000654ff007816 */ /* 0x000fe40000000000 */
[----:B------:R-:W-:Y:S02]  /*3ef0*/  @P0 R2UR UR5, R8 ;  /* 0x00000000080502ca */ /* 0x000fe400000e0000 */
[----:B------:R1:W-:Y:S03]  /*3f00*/  SYNCS.ARRIVE.TRANS64.RED.A1T0 RZ, [R0+URZ], RZ ;  /* 0x000000ff00ff79a7 */ /* 0x0003e600081004ff */
[----:B------:R-:W-:Y:S04]  /*3f10*/  @UP1 UMOV UR24, UR4 ;  /* 0x0000000400181c82 */ /* 0x000fe80008000000 */
[----:B------:R-:W-:Y:S04]  /*3f20*/  @UP1 UMOV UR13, UR6 ;  /* 0x00000006000d1c82 */ /* 0x000fe80008000000 */
[----:B------:R-:W-:Y:S01]  /*3f30*/  @UP1 UMOV UR7, UR5 ;  /* 0x0000000500071c82 */ /* 0x000fe20008000000 */
[----:B------:R-:W-:Y:S05]  /*3f40*/  BRA.U !UP0, `(.L_x_75) ;  /* 0x0000000108a47547 */ /* 0x000fea000b800000 */
[----:B------:R-:W-:Y:S02]  /*3f50*/  UIMAD.WIDE.U32 UR10, UR7, UR31, URZ ;  /* 0x0000001f070a72a5 */ /* 0x000fe4000f8e00ff */
[----:B------:R-:W-:Y:S02]  /*3f60*/  UIMAD.WIDE.U32 UR18, UR13, UR28, URZ ;  /* 0x0000001c0d1272a5 */ /* 0x000fe4000f8e00ff */
[----:B------:R-:W-:Y:S02]  /*3f70*/  USEL UR4, UR25, UR27, !UP5 ;  /* 0x0000001b19047287 */ /* 0x000fe4000e800000 */
[----:B------:R-:W-:Y:S02]  /*3f80*/  USEL UR8, UR26, UR32, !UP6 ;  /* 0x000000201a087287 */ /* 0x000fe4000f000000 */
[----:B------:R-:W-:Y:S02]  /*3f90*/  UIMAD.WIDE.U32 UR20, UR4, UR14, URZ ;  /* 0x0000000e041472a5 */ /* 0x000fe4000f8e00ff */
[----:B------:R-:W-:Y:S01]  /*3fa0*/  UIMAD.WIDE.U32 UR22, UR8, UR14, URZ ;  /* 0x0000000e081672a5 */ /* 0x000fe2000f8e00ff */
[----:B------:R-:W-:Y:S02]  /*3fb0*/  UMOV UR5, UR11 ;  /* 0x0000000b00057c82 */ /* 0x000fe40008000000 */
[----:B------:R-:W-:Y:S03]  /*3fc0*/  USHF.R.U32.HI UR6, URZ, UR35, UR5 ;  /* 0x00000023ff067299 */ /* 0x000fe60008011605 */
[----:B------:R-:W-:Y:S01]  /*3fd0*/  UMOV UR5, UR19 ;  /* 0x0000001300057c82 */ /* 0x000fe20008000000 */
[----:B------:R-:W-:Y:S02]  /*3fe0*/  USEL UR6, UR7, UR6, !UP5 ;  /* 0x0000000607067287 */ /* 0x000fe4000e800000 */
[----:B------:R-:W-:Y:S02]  /*3ff0*/  USHF.R.U32.HI UR9, URZ, UR29, UR5 ;  /* 0x0000001dff097299 */ /* 0x000fe40008011605 */
[----:B------:R-:W-:Y:S01]  /*4000*/  UIMAD.WIDE.U32 UR10, UR6, UR14, URZ ;  /* 0x0000000e060a72a5 */ /* 0x000fe2000f8e00ff */
[----:B------:R-:W-:Y:S02]  /*4010*/  UMOV UR5, UR21 ;  /* 0x0000001500057c82 */ /* 0x000fe40008000000 */
[----:B------:R-:W-:Y:S03]  /*4020*/  @UP4 USHF.R.U32.HI UR4, URZ, UR15, UR5 ;  /* 0x0000000fff044299 */ /* 0x000fe60008011605 */
[----:B------:R-:W-:Y:S01]  /*4030*/  UMOV UR5, UR23 ;  /* 0x0000001700057c82 */ /* 0x000fe20008000000 */
[----:B------:R-:W-:Y:S02]  /*4040*/  UIMAD UR4, UR40, UR4, URZ ;  /* 0x00000004280472a4 */ /* 0x000fe4000f8e02ff */
[----:B------:R-:W-:Y:S02]  /*4050*/  @UP4 USHF.R.U32.HI UR8, URZ, UR15, UR5 ;  /* 0x0000000fff084299 */ /* 0x000fe40008011605 */
[----:B------:R-:W-:Y:S02]  /*4060*/  USEL UR5, UR13, UR9, !UP6 ;  /* 0x000000090d057287 */ /* 0x000fe4000f000000 */
[----:B------:R-:W-:Y:S02]  /*4070*/  UIMAD UR9, UR40, UR8, URZ ;  /* 0x00000008280972a4 */ /* 0x000fe4000f8e02ff */
[----:B------:R-:W-:Y:S03]  /*4080*/  UISETP.GE.AND UP0, UPT, UR6, UR4, UPT ;  /* 0x000000040600728c */ /* 0x000fe6000bf06270 */
[----:B------:R-:W-:Y:S01]  /*4090*/  UMOV UR4, UR11 ;  /* 0x0000000b00047c82 */ /* 0x000fe20008000000 */
[----:B------:R-:W-:Y:S02]  /*40a0*/  UISETP.GE.OR UP0, UPT, UR5, UR9, UP0 ;  /* 0x000000090500728c */ /* 0x000fe40008706670 */
[----:B------:R-:W-:Y:S02]  /*40b0*/  USHF.R.U32.HI UR4, URZ, UR15, UR4 ;  /* 0x0000000fff047299 */ /* 0x000fe40008011604 */
[----:B------:R-:W-:Y:S02]  /*40c0*/  UIMAD.WIDE.U32 UR10, UR5, UR14, URZ ;  /* 0x0000000e050a72a5 */ /* 0x000fe4000f8e00ff */
[----:B------:R-:W-:Y:S04]  /*40d0*/  USEL UR12, UR6, UR4, !UP4 ;  /* 0x00000004060c7287 */ /* 0x000fe8000e000000 */
[----:B------:R-:W-:Y:S01]  /*40e0*/  UIADD3 UR9, UPT, UPT, -UR12, URZ, URZ ;  /* 0x000000ff0c097290 */ /* 0x000fe2000fffe1ff */
[----:B------:R-:W-:Y:S02]  /*40f0*/  @!UP0 UMOV UR4, UR11 ;  /* 0x0000000b00048c82 */ /* 0x000fe40008000000 */
[----:B------:R-:W-:Y:S02]  /*4100*/  @!UP0 USHF.R.U32.HI UR4, URZ, UR15, UR4 ;  /* 0x0000000fff048299 */ /* 0x000fe40008011604 */
[----:B------:R-:W-:Y:S02]  /*4110*/  UIMAD UR9, UR40, UR9, UR6 ;  /* 0x00000009280972a4 */ /* 0x000fe4000f8e0206 */
[----:B------:R-:W-:Y:S04]  /*4120*/  @!UP0 USEL UR4, UR5, UR4, !UP4 ;  /* 0x0000000405048287 */ /* 0x000fe8000e000000 */
[----:B------:R-:W-:Y:S02]  /*4130*/  @!UP0 UIMAD UR9, UR8, UR9, UR4 ;  /* 0x00000009080982a4 */ /* 0x000fe4000f8e0204 */
[----:B------:R-:W-:Y:S02]  /*4140*/  @!UP0 UIADD3 UR10, UPT, UPT, UR12, -UR4, URZ ;  /* 0x800000040c0a8290 */ /* 0x000fe4000fffe0ff */
[----:B------:R-:W-:Y:S02]  /*4150*/  UIADD3 UR4, UPT, UPT, -UR5, URZ, URZ ;  /* 0x000000ff05047290 */ /* 0x000fe4000fffe1ff */
[----:B------:R-:W-:Y:S02]  /*4160*/  UIADD3 UR8, UPT, UPT, -UR6, URZ, URZ ;  /* 0x000000ff06087290 */ /* 0x000fe4000fffe1ff */
[----:B------:R-:W-:Y:S02]  /*4170*/  @!UP0 UIMAD UR6, UR10, UR40, UR5 ;  /* 0x000000280a0682a4 */ /* 0x000fe4000f8e0205 */
[----:B------:R-:W-:Y:S02]  /*4180*/  UIMAD UR13, UR16, UR4, UR13 ;  /* 0x00000004100d72a4 */ /* 0x000fe4000f8e020d */
[----:B------:R-:W-:Y:S01]  /*4190*/  UIMAD UR7, UR30, UR8, UR7 ;  /* 0x000000081e0772a4 */ /* 0x000fe2000f8e0207 */
[----:B------:R-:W-:Y:S02]  /*41a0*/  @!UP0 UMOV UR5, UR9 ;  /* 0x0000000900058c82 */ /* 0x000fe40008000000 */
[----:B------:R-:W-:Y:S02]  /*41b0*/  UIMAD UR13, UR5, UR16, UR13 ;  /* 0x00000010050d72a4 */ /* 0x000fe4000f8e020d */
[----:B------:R-:W-:Y:S11]  /*41c0*/  UIMAD UR7, UR6, UR30, UR7 ;  /* 0x0000001e060772a4 */ /* 0x000ff6000f8e0207 */
[----:B------:R-:W-:Y:S01]  /*41d0*/  @!UPT UIADD3 URZ, UPT, UPT, URZ, URZ, URZ ;  /* 0x000000fffffff290 */ /* 0x000fe2000fffe0ff */
.L_x_75:
[----:B------:R-:W2:Y:S01]  /*41e0*/  @!UP2 LDCU.128 UR20, c[0x0][0xb10] ;  /* 0x00016200ff14a7ac */ /* 0x000ea20008000c00 */
[C---:B----4-:R-:W-:Y:S02]  /*41f0*/  ISETP.NE.U32.AND P1, PT, R4.reuse, RZ, PT ;  /* 0x000000ff0400720c */ /* 0x050fe40003f25070 */
[----:B------:R-:W-:Y:S02]  /*4200*/  ISETP.NE.U32.AND P0, PT, R4, RZ, PT ;  /* 0x000000ff0400720c */ /* 0x000fe40003f05070 */
[C---:B------:R-:W-:Y:S02]  /*4210*/  ISETP.NE.AND.EX P1, PT, R5.reuse, RZ, PT, P1 ;  /* 0x000000ff0500720c */ /* 0x040fe40003f25310 */
[----:B------:R-:W-:Y:S01]  /*4220*/  ISETP.NE.AND.EX P0, PT, R5, RZ, PT, P0 ;  /* 0x000000ff0500720c */ /* 0x000fe20003f05300 */
[----:B------:R-:W3:Y:S01]  /*4230*/  @!UP2 LDCU UR5, c[0x0][0xb0c] ;  /* 0x00016180ff05a7ac */ /* 0x000ee20008000800 */
[----:B------:R-:W-:Y:S01]  /*4240*/  SHF.L.U32 R6, R15, 0x1f, RZ ;  /* 0x0000001f0f067819 */ /* 0x000fe200000006ff */
[----:B--2---:R-:W-:Y:S07]  /*4250*/  UIMAD.WIDE.U32 UR8, UR13, UR20, URZ ;  /* 0x000000140d0872a5 */ /* 0x004fee000f8e00ff */
[----:B------:R-:W-:Y:S01]  /*4260*/  @!UP2 UMOV UR4, UR9 ;  /* 0x000000090004ac82 */ /* 0x000fe20008000000 */
[----:B---3--:R-:W-:Y:S02]  /*4270*/  @!UP2 UISETP.NE.AND UP0, UPT, UR5, 0x1, UPT ;  /* 0x000000010500a88c */ /* 0x008fe4000bf05270 */
[----:B------:R-:W-:Y:S02]  /*4280*/  @!UP2 USHF.R.U32.HI UR4, URZ, UR21, UR4 ;  /* 0x00000015ff04a299 */ /* 0x000fe40008011604 */
[----:B------:R-:W-:Y:S02]  /*4290*/  UIMAD.WIDE.U32 UR8, UR7, UR23, URZ ;  /* 0x00000017070872a5 */ /* 0x000fe4000f8e00ff */
[----:B------:R-:W-:Y:S02]  /*42a0*/  @!UP2 USEL UR10, UR13, UR4, !UP0 ;  /* 0x000000040d0aa287 */ /* 0x000fe4000c000000 */
[----:B------:R-:W-:Y:S03]  /*42b0*/  @!UP2 UISETP.NE.AND UP0, UPT, UR22, 0x1, UPT ;  /* 0x000000011600a88c */ /* 0x000fe6000bf05270 */
[----:B------:R-:W-:Y:S02]  /*42c0*/  @!UP2 UMOV UR6, UR9 ;  /* 0x000000090006ac82 */ /* 0x000fe40008000000 */
[----:B------:R-:W2:Y:S02]  /*42d0*/  @!UP2 LDCU UR4, c[0x0][0xb20] ;  /* 0x00016400ff04a7ac */ /* 0x000ea40008000800 */
[----:B--2---:R-:W-:Y:S04]  /*42e0*/  @!UP2 USHF.R.U32.HI UR6, URZ, UR4, UR6 ;  /* 0x00000004ff06a299 */ /* 0x004fe80008011606 */
[----:B------:R-:W-:Y:S04]  /*42f0*/  @!UP2 USEL UR6, UR7, UR6, !UP0 ;  /* 0x000000060706a287 */ /* 0x000fe8000c000000 */
[----:B------:R-:W-:Y:S02]  /*4300*/  @!UP2 UIADD3 UR4, UPT, UPT, -UR10, UR6, URZ ;  /* 0x000000060a04a290 */ /* 0x000fe4000fffe1ff */
[----:B------:R-:W-:Y:S02]  /*4310*/  @!UP2 UIADD3 UR6, UPT, UPT, UR10, -UR6, URZ ;  /* 0x800000060a06a290 */ /* 0x000fe4000fffe0ff */
[----:B------:R-:W-:Y:S02]  /*4320*/  @!UP2 UIMAD UR13, UR4, UR5, UR13 ;  /* 0x00000005040da2a4 */ /* 0x000fe4000f8e020d */
[----:B------:R-:W-:Y:S01]  /*4330*/  @!UP2 UIMAD UR7, UR6, UR22, UR7 ;  /* 0x000000160607a2a4 */ /* 0x000fe2000f8e0207 */
[----:B------:R-:W-:Y:S11]  /*4340*/  BRA.U UP3, `(.L_x_76) ;  /* 0x0000000103107547 */ /* 0x000ff6000b800000 */
[----:B------:R-:W-:Y:S04]  /*4350*/  MOV R8, UR34 ;  /* 0x0000002200087c02 */ /* 0x000fe80008000f00 */
[----:B------:R-:W-:Y:S04]  /*4360*/  SHF.L.U32 R8, R8, 0x1f, RZ ;  /* 0x0000001f08087819 */ /* 0x000fe800000006ff */
[----:B------:R-:W2:Y:S02]  /*4370*/  SYNCS.PHASECHK.TRANS64.TRYWAIT P2, [UR17+0x48], R8 ;  /* 0x00004808ff0075a7 */ /* 0x000ea40008041111 */
[----:B--2---:R-:W-:Y:S05]  /*4380*/  @!P2 BRA `(.L_x_77) ;  /* 0x000000280024a947 */ /* 0x004fea0003800000 */
.L_x_76:
[----:B------:R-:W-:Y:S05]  /*4390*/  @!P1 BRA `(.L_x_78) ;  /* 0x0000000000309947 */ /* 0x000fea0003800000 */
[----:B------:R-:W-:Y:S01]  /*43a0*/  ISETP.NE.U32.AND P1, PT, R2, RZ, PT ;  /* 0x000000ff0200720c */ /* 0x000fe20003f25070 */
[----:B------:R-:W2:Y:S01]  /*43b0*/  LDCU.64 UR4, c[0x0][0x358] ;  /* 0x00006b00ff0477ac */ /* 0x000ea20008000a00 */
[----:B------:R-:W-:Y:S02]  /*43c0*/  IMAD.MOV.U32 R79, RZ, RZ, 0x1 ;  /* 0x00000001ff4f7424 */ /* 0x000fe400078e00ff */
[----:B------:R-:W-:Y:S11]  /*43d0*/  ISETP.NE.AND.EX P1, PT, R3, RZ, PT, P1 ;  /* 0x000000ff0300720c */ /* 0x000ff60003f25310 */
[----:B------:R-:W-:Y:S02]  /*43e0*/  @!UPT UIADD3 URZ, UPT, UPT, URZ, URZ, URZ ;  /* 0x000000fffffff290 */ /* 0x000fe4000fffe0ff */
[----:B-1----:R-:W1:Y:S01]  /*43f0*/  @P1 LDC.64 R8, c[0x0][0x888] ;  /* 0x00022200ff081b82 */ /* 0x002e620000000a00 */
[----:B------:R-:W-:Y:S04]  /*4400*/  @P1 IMAD R0, R4, UR36, RZ ;  /* 0x0000002404001c24 */ /* 0x000fe8000f8e02ff */
[----:B-1----:R-:W-:Y:S04]  /*4410*/  @P1 IMAD.WIDE R8, R0, 0x4, R8 ;  /* 0x0000000400081825 */ /* 0x002fe800078e0208 */
[----:B------:R-:W-:Y:S01]  /*4420*/  HFMA2 R0, -RZ, RZ, 0, 5.9604644775390625e-08 ;  /* 0x00000001ff007431 */ /* 0x000fe200000001ff */
[----:B--2--5:R2:W5:Y:S04]  /*4430*/  @P1 LDG.E R39, desc[UR4][R8.64] ;  /* 0x0000000408271981 */ /* 0x024568000c1e1900 */
[----:B------:R-:W-:Y:S01]  /*4440*/  @!P1 PRMT R79, R0, 0x7610, R79 ;  /* 0x00007610004f9816 */ /* 0x000fe2000000004f */
[----:B--2---:R-:W3:Y:S06]  /*4450*/  @!P1 LDC R39, c[0x0][0x880] ;  /* 0x00022000ff279b82 */ /* 0x004eec0000000800 */
.L_x_78:
[----:B---3-5:R-:W-:Y:S01]  /*4460*/  @!P0 FSETP.EQ.AND P1, PT, R39, RZ, PT ;  /* 0x000000ff2700820b */ /* 0x028fe20003f22000 */
[----:B------:R-:W-:Y:S01]  /*4470*/  @!UPT UIADD3 URZ, UPT, UPT, URZ, URZ, URZ ;  /* 0x000000fffffff290 */ /* 0x000fe2000fffe0ff */
[----:B------:R-:W-:Y:S11]  /*4480*/  @!P0 BRA `(.L_x_79) ;  /* 0x0000000000188947 */ /* 0x000ff60003800000 */
[----:B------:R-:W-:Y:S02]  /*4490*/  LOP3.LUT P0, RZ, R79, 0xff, RZ, 0xc0, !PT ;  /* 0x000000ff4fff7812 */ /* 0x000fe4000780c0ff */
[----:B------:R-:W-:Y:S04]  /*44a0*/  ISETP.NE.U32.AND P1, PT, R2, RZ, PT ;  /* 0x000000ff0200720c */ /* 0x000fe80003f25070 */
[----:B------:R-:W-:Y:S04]  /*44b0*/  ISETP.NE.AND.EX P1, PT, R3, RZ, PT, P1 ;  /* 0x000000ff0300720c */ /* 0x000fe80003f25310 */
[----:B------:R-:W-:Y:S03]  /*44c0*/  PLOP3.LUT P1, PT, P1, PT, PT, 0x8, 0x80 ;  /* 0x000000000080781c */ /* 0x000fe60000f2e170 */
[----:B------:R-:W-:Y:S11]  /*44d0*/  @P0 FSETP.EQ.AND P1, PT, R39, RZ, PT ;  /* 0x000000ff2700020b */ /* 0x000ff60003f22000 */
[----:B------:R-:W-:Y:S02]  /*44e0*/  @!UPT UIADD3 URZ, UPT, UPT, URZ, URZ, URZ ;  /* 0x000000fffffff290 */ /* 0x000fe4000fffe0ff */
.L_x_79:
[----:B------:R-:W2:Y:S01]  /*44f0*/  SYNCS.PHASECHK.TRANS64.TRYWAIT P0, [UR17+0x38], R6 ;  /* 0x00003806ff0075a7 */ /* 0x000ea20008001111 */
[----:B------:R-:W-:Y:S02]  /*4500*/  ELECT P2, URZ, PT ;  /* 0x0000000000ff782f */ /* 0x000fe40003840000 */
[----:B------:R-:W-:Y:S01]  /*4510*/  IADD3 R14, PT, PT, R14, 0x1, RZ ;  /* 0x000000010e0e7810 */ /* 0x000fe20007ffe0ff */
[----:B--2---:R-:W-:Y:S10]  /*4520*/  @!P0 BRA `(.L_x_80) ;  /* 0x0000002400d48947 */ /* 0x004ff40003800000 */
.L_x_129:
[----:B------:R-:W-:Y:S01]  /*4530*/  PLOP3.LUT P1, PT, P1, P2, PT, 0xf2, 0x2f ;  /* 0x00000000002f781c */ /* 0x000fe20000f25e72 */
[----:B------:R-:W-:Y:S01]  /*4540*/  UMOV UR18, 0x0 ;  /* 0x0000000000127882 */ /* 0x000fe20000000000 */
[----:B------:R-:W-:Y:S01]  /*4550*/  UMOV UR19, 0x10000000 ;  /* 0x1000000000137882 */ /* 0x000fe20000000000 */
[----:B------:R-:W-:Y:S01]  /*4560*/  UMOV UR12, UR36 ;  /* 0x00000024000c7c82 */ /* 0x000fe20008000000 */
[----:B------:R-:W-:Y:S01]  /*4570*/  LOP3.LUT R15, R15, 0x1, RZ, 0x3c, !PT ;  /* 0x000000010f0f7812 */ /* 0x000fe200078e3cff */
[----:B------:R-:W-:Y:S01]  /*4580*/  UPLOP3.LUT UP3, UPT, UPT, UPT, UPT, 0x80, 0x8 ;  /* 0x000000000008789c */ /* 0x000fe20003f6f070 */
[----:B------:R-:W-:Y:S07]  /*4590*/  UMOV UR36, UR24 ;  /* 0x0000001800247c82 */ /* 0x000fee0008000000 */
[----:B-1----:R-:W-:Y:S01]  /*45a0*/  @!P1 IADD3 R6, P0, PT, R16, 0x580, RZ ;  /* 0x0000058010069810 */ /* 0x002fe20007f1e0ff */
[----:B------:R-:W-:Y:S03]  /*45b0*/  VOTEU.ALL UP0, P1 ;  /* 0x0000000000ff7886 */ /* 0x000fe60000800000 */
[----:B------:R-:W-:Y:S01]  /*45c0*/  @!P1 R2UR UR5, R6 ;  /* 0x00000000060592ca */ /* 0x000fe200000e0000 */
[----:B------:R-:W-:Y:S01]  /*45d0*/  @!P1 IMAD.X R0, RZ, RZ, R17, P0 ;  /* 0x000000ffff009224 */ /* 0x000fe200000e0611 */
[----:B------:R-:W-:Y:S01]  /*45e0*/  @!UP0 USHF.L.U32 UR10, UR45, 0x6, URZ ;  /* 0x000000062d0a8899 */ /* 0x000fe200080006ff */
[----:B------:R-:W-:Y:S01]  /*45f0*/  ISETP.NE.AND P0, PT, R14, 0x2, PT ;  /* 0x000000020e00780c */ /* 0x000fe20003f05270 */
[----:B------:R-:W-:Y:S02]  /*4600*/  @!UP0 USHF.L.U32 UR11, UR46, 0x6, URZ ;  /* 0x000000062e0b8899 */ /* 0x000fe400080006ff */
[----:B------:R-:W-:Y:S01]  /*4610*/  @!P1 R2UR UR4, R0 ;  /* 0x00000000000492ca */ /* 0x000fe200000e0000 */
[----:B------:R-:W-:Y:S01]  /*4620*/  @!UP0 UIADD3 UR8, UPT, UPT, UR17, 0x200, URZ ;  /* 0x0000020011088890 */ /* 0x000fe2000fffe0ff */
[----:B------:R-:W-:Y:S01]  /*4630*/  SEL R0, RZ, 0x1, P0 ;  /* 0x00000001ff007807 */ /* 0x000fe20000000000 */
[----:B------:R-:W-:Y:S01]  /*4640*/  @!UP0 UIADD3 UR9, UPT, UPT, UR17, 0x30, URZ ;  /* 0x0000003011098890 */ /* 0x000fe2000fffe0ff */
[----:B------:R-:W-:Y:S01]  /*4650*/  SEL R14, R14, RZ, P0 ;  /* 0x000000ff0e0e7207 */ /* 0x000fe20000000000 */
[----:B------:R-:W-:Y:S01]  /*4660*/  VOTEU.ALL UP0, P1 ;  /* 0x0000000000ff7886 */ /* 0x000fe20000800000 */
[----:B------:R-:W-:Y:S01]  /*4670*/  LOP3.LUT R13, R13, R0, RZ, 0x3c, !PT ;  /* 0x000000000d0d7212 */ /* 0x000fe200078e3cff */
[----:B------:R-:W-:Y:S01]  /*4680*/  IMAD.U32 R8, RZ, RZ, UR5 ;  /* 0x00000005ff087e24 */ /* 0x000fe2000f8e00ff */
[----:B------:R-:W-:Y:S02]  /*4690*/  UIADD3 UR45, UPT, UPT, UR7, UR57, URZ ;  /* 0x00000039072d7290 */ /* 0x000fe4000fffe0ff */
[----:B------:R-:W-:Y:S03]  /*46a0*/  UIADD3 UR46, UPT, UPT, UR13, UR60, URZ ;  /* 0x0000003c0d2e7290 */ /* 0x000fe6000fffe0ff */
[----:B------:R-:W-:Y:S01]  /*46b0*/  IMAD.U32 R9, RZ, RZ, UR4 ;  /* 0x00000004ff097e24 */ /* 0x000fe2000f8e00ff */
[----:B------:R-:W-:Y:S04]  /*46c0*/  @!P1 R2UR UR4, R8 ;  /* 0x00000000080492ca */ /* 0x000fe800000e0000 */
[----:B------:R-:W-:Y:S11]  /*46d0*/  @!P1 R2UR UR5, R9 ;  /* 0x00000000090592ca */ /* 0x000ff600000e0000 */
[----:B------:R-:W-:Y:S02]  /*46e0*/  @!UPT UIADD3 URZ, UPT, UPT, URZ, URZ, URZ ;  /* 0x000000fffffff290 */ /* 0x000fe4000fffe0ff */
[----:B------:R2:W-:Y:S01]  /*46f0*/  @!UP0 UTMALDG.3D [UR8], [UR4], desc[UR18] ;  /* 0x00001208040085b4 */ /* 0x0005e20008011000 */
[----:B------:R2:W-:Y:S01]  /*4700*/  @!P1 SYNCS.ARRIVE.TRANS64.RED.A0TR RZ, [UR17+0x30], R7 ;  /* 0x00003007ffff99a7 */ /* 0x0005e20008300411 */
[----:B------:R-:W-:Y:S01]  /*4710*/  SYNCS.ARRIVE.TRANS64.RED.A1T0 RZ, [UR48], RZ ;  /* 0x000000ffffff79a7 */ /* 0x000fe20008100430 */
[----:B------:R-:W-:Y:S05]  /*4720*/  BRA.U UP1, `(.L_x_81) ;  /* 0xfffffff5018c7547 */ /* 0x000fea000b83ffff */
[----:B------:R-:W-:Y:S07]  /*4730*/  MOV R0, UR17 ;  /* 0x0000001100007c02 */ /* 0x000fee0008000f00 */
.L_x_82:
[----:B-1----:R-:W-:-:S04]  /*4740*/  SHF.L.U32 R2, R15, 0x1f, RZ ;  /* 0x0000001f0f027819 */ /* 0x002fc800000006ff */
[----:B------:R1:W3:Y:S03]  /*4750*/  SYNCS.PHASECHK.TRANS64.TRYWAIT P0, [R0+URZ+0x38], R2 ;  /* 0x00003802000075a7 */ /* 0x0002e600080011ff */
[----:B---3--:R-:W-:Y:S05]  /*4760*/  @!P0 NANOSLEEP.SYNCS 0x989680 ;  /* 0x009896800000895d */ /* 0x008fea0003900000 */
[----:B------:R-:W3:Y:S02]  /*4770*/  @!P0 SYNCS.PHASECHK.TRANS64 P0, [R0+URZ+0x38], R2 ;  /* 0x00003802000085a7 */ /* 0x000ee400080010ff */
[----:B--23--:R-:W-:Y:S05]  /*4780*/  @P0 EXIT ;  /* 0x000000000000094d */ /* 0x00cfea0003800000 */
[----:B------:R-:W-:Y:S05]  /*4790*/  BRA `(.L_x_82) ;  /* 0xfffffffc00e87947 */ /* 0x000fea000383ffff */
.L_x_73:
[----:B------:R-:W-:-:S06]  /*47a0*/  UISETP.GE.AND UP0, UPT, UR22, 0x4, UPT ;  /* 0x000000041600788c */ /* 0x000fcc000bf06270 */
[----:B------:R-:W-:-:S13]  /*47b0*/  PLOP3.LUT P0, PT, PT, PT, UP0, 0x80, 0x8 ;  /* 0x000000000008781c */ /* 0x000fda0003f0f008 */
[----:B------:R-:W-:Y:S05]  /*47c0*/  @!P0 EXIT ;  /* 0x000000000000894d */ /* 0x000fea0003800000 */
[----:B------:R-:W-:Y:S01]  /*47d0*/  BAR.SYNC.DEFER_BLOCKING 0x6, 0xa0 ;  /* 0x0182800000007b1d */ /* 0x000fe20000010000 */
[C---:B------:R-:W-:Y:S02]  /*47e0*/  IMAD.SHL.U32 R7, R76.reuse, 0x40, RZ ;  /* 0x000000404c077824 */ /* 0x040fe400078e00ff */
[----:B------:R-:W-:Y:S02]  /*47f0*/  HFMA2 R81, -RZ, RZ, 0, 0 ;  /* 0x00000000ff517431 */ /* 0x000fe400000001ff */
[C---:B------:R-:W-:Y:S01]  /*4800*/  IMAD.SHL.U32 R4, R76.reuse, 0x20, RZ ;  /* 0x000000204c047824 */ /* 0x040fe200078e00ff */
[----:B------:R-:W-:Y:S01]  /*4810*/  CS2R R82, SRZ ;  /* 0x0000000000527805 */ /* 0x000fe2000001ff00 */
[----:B------:R-:W-:Y:S01]  /*4820*/  IMAD.SHL.U32 R6, R76, 0x2, RZ ;  /* 0x000000024c067824 */ /* 0x000fe200078e00ff */
[----:B------:R-:W-:Y:S01]  /*4830*/  UMOV UR44, 0x400 ;  /* 0x00000400002c7882 */ /* 0x000fe20000000000 */
[----:B------:R-:W-:Y:S01]  /*4840*/  LOP3.LUT R5, R7, 0x180, RZ, 0xc0, !PT ;  /* 0x0000018007057812 */ /* 0x000fe200078ec0ff */
[----:B------:R-:W-:Y:S01]  /*4850*/  ULEA UR44, UR48, UR44, 0x18 ;  /* 0x0000002c302c7291 */ /* 0x000fe2000f8ec0ff */
[----:B------:R-:W-:Y:S01]  /*4860*/  LOP3.LUT R4, R4, 0xc00, RZ, 0xc0, !PT ;  /* 0x00000c0004047812 */ /* 0x000fe200078ec0ff */
[----:B------:R-:W1:Y:S01]  /*4870*/  LDC.64 R72, c[0x0][0x888] ;  /* 0x00022200ff487b82 */ /* 0x000e620000000a00 */
[----:B------:R-:W-:Y:S01]  /*4880*/  LOP3.LUT R6, R5, 0x20, R6, 0xf8, !PT ;  /* 0x0000002005067812 */ /* 0x000fe200078ef806 */
[----:B------:R-:W-:Y:S01]  /*4890*/  IMAD.SHL.U32 R5, R76, 0x8, RZ ;  /* 0x000000084c057824 */ /* 0x000fe200078e00ff */
[----:B------:R-:W-:Y:S01]  /*48a0*/  LOP3.LUT R4, R4, 0x40, R7, 0xf8, !PT ;  /* 0x0000004004047812 */ /* 0x000fe200078ef807 */
[----:B------:R-:W-:Y:S01]  /*48b0*/  IMAD.U32 R37, R76, 0x10000, RZ ;  /* 0x000100004c257824 */ /* 0x000fe200078e00ff */
[----:B------:R-:W-:Y:S01]  /*48c0*/  UIADD3 UR4, UPT, UPT, UR44, 0x1200, URZ ;  /* 0x000012002c047890 */ /* 0x000fe2000fffe0ff */
[----:B------:R-:W-:Y:S01]  /*48d0*/  IMAD.MOV.U32 R36, RZ, RZ, RZ ;  /* 0x000000ffff247224 */ /* 0x000fe200078e00ff */
[----:B------:R-:W-:Y:S01]  /*48e0*/  LOP3.LUT R5, R6, 0x30, R5, 0x78, !PT ;  /* 0x0000003006057812 */ /* 0x000fe200078e7805 */
[----:B------:R-:W2:Y:S01]  /*48f0*/  LDC.64 R74, c[0x0][0x890] ;  /* 0x00022400ff4a7b82 */ /* 0x000ea20000000a00 */
[----:B------:R-:W-:Y:S01]  /*4900*/  LOP3.LUT R4, R4, 0x200, R7, 0xf8, !PT ;  /* 0x0000020004047812 */ /* 0x000fe200078ef807 */
[----:B------:R-:W-:Y:S01]  /*4910*/  IMAD.MOV.U32 R84, RZ, RZ, RZ ;  /* 0x000000ffff547224 */ /* 0x000fe200078e00ff */
[----:B------:R-:W-:Y:S01]  /*4920*/  LOP3.LUT R37, R37, 0x600000, RZ, 0xc0, !PT ;  /* 0x0060000025257812 */ /* 0x000fe200078ec0ff */
[----:B------:R-:W-:Y:S01]  /*4930*/  IMAD.U32 R85, RZ, RZ, UR4 ;  /* 0x00000004ff557e24 */ /* 0x000fe2000f8e00ff */
[----:B------:R-:W-:Y:S01]  /*4940*/  LOP3.LUT R78, R4, R5, RZ, 0xfc, !PT ;  /* 0x00000005044e7212 */ /* 0x000fe200078efcff */
[----:B------:R-:W3:Y:S01]  /*4950*/  LDS R0, [UR44+0x100] ;  /* 0x0001002cff007984 */ /* 0x000ee20008000800 */
[----:B------:R-:W-:Y:S01]  /*4960*/  IMAD.SHL.U32 R4, R76, 0x10, RZ ;  /* 0x000000104c047824 */ /* 0x000fe200078e00ff */
[----:B------:R-:W4:Y:S01]  /*4970*/  LDC.64 R70, c[0x0][0x8b0] ;  /* 0x00022c00ff467b82 */ /* 0x000f220000000a00 */
[----:B------:R-:W-:Y:S01]  /*4980*/  IADD3 R77, PT, PT, R78, UR44, RZ ;  /* 0x0000002c4e4d7c10 */ /* 0x000fe2000fffe0ff */
[----:B------:R-:W1:Y:S02]  /*4990*/  LDCU UR50, c[0x0][0x370] ;  /* 0x00006e00ff3277ac */ /* 0x000e640008000800 */
[----:B------:R-:W-:Y:S01]  /*49a0*/  LOP3.LUT R4, R4, 0x20, RZ, 0xc0, !PT ;  /* 0x0000002004047812 */ /* 0x000fe200078ec0ff */
[----:B------:R-:W1:Y:S03]  /*49b0*/  LDCU.64 UR62, c[0x0][0x348] ;  /* 0x00006900ff3e77ac */ /* 0x000e660008000a00 */
[----:B------:R-:W1:Y:S01]  /*49c0*/  LDC.64 R68, c[0x0][0x8a8] ;  /* 0x00022a00ff447b82 */ /* 0x000e620000000a00 */
[----:B------:R-:W-:Y:S01]  /*49d0*/  IADD3 R77, PT, PT, -R4, 0x200, R77 ;  /* 0x00000200044d7810 */ /* 0x000fe20007ffe14d */
[----:B------:R-:W1:Y:S01]  /*49e0*/  LDCU UR41, c[0x0][0xb0c] ;  /* 0x00016180ff2977ac */ /* 0x000e620008000800 */
[----:B------:R-:W1:Y:S01]  /*49f0*/  LDCU UR39, c[0x0][0xb30] ;  /* 0x00016600ff2777ac */ /* 0x000e620008000800 */
[----:B------:R-:W1:Y:S01]  /*4a00*/  LDCU.64 UR58, c[0x0][0x888] ;  /* 0x00011100ff3a77ac */ /* 0x000e620008000a00 */
[----:B------:R-:W1:Y:S01]  /*4a10*/  LDCU.64 UR42, c[0x0][0xb28] ;  /* 0x00016500ff2a77ac */ /* 0x000e620008000a00 */
[----:B------:R-:W1:Y:S01]  /*4a20*/  LDCU.128 UR52, c[0x0][0xb10] ;  /* 0x00016200ff3477ac */ /* 0x000e620008000c00 */
[----:B------:R-:W1:Y:S01]  /*4a30*/  LDCU UR49, c[0x0][0x374] ;  /* 0x00006e80ff3177ac */ /* 0x000e620008000800 */
[----:B------:R-:W-:Y:S01]  /*4a40*/  UIADD3 UR56, UPT, UPT, UR44, 0x200, URZ ;  /* 0x000002002c387890 */ /* 0x000fe2000fffe0ff */
[----:B---3--:R-:W-:-:S11]  /*4a50*/  IMAD.IADD R37, R0, 0x1, R37 ;  /* 0x0000000100257824 */ /* 0x008fd600078e0225 */
.L_x_100:
[----:B------:R-:W-:Y:S02]  /*4a60*/  LEA R3, R81, UR44, 0x3 ;  /* 0x0000002c51037c11 */ /* 0x000fe4000f8e18ff */
[----:B------:R-:W-:Y:S02]  /*4a70*/  SHF.L.U32 R0, R83, 0x1f, RZ ;  /* 0x0000001f53007819 */ /* 0x000fe400000006ff */
[----:B-1----:R-:W-:Y:S02]  /*4a80*/  LEA R4, R81, UR44, 0x4 ;  /* 0x0000002c51047c11 */ /* 0x002fe4000f8e20ff */
[----:B------:R-:W3:Y:S02]  /*4a90*/  SYNCS.PHASECHK.TRANS64.TRYWAIT P0, [R3+URZ+0x50], R0 ;  /* 0x00005000030075a7 */ /* 0x000ee400080011ff */
[----:B--23--:R-:W-:Y:S05]  /*4aa0*/  @!P0 BRA `(.L_x_83) ;  /* 0x00000020008c8947 */ /* 0x00cfea0003800000 */
.L_x_130:
[----:B------:R-:W1:Y:S01]  /*4ab0*/  LDS.128 R4, [R4+0xe0] ;  /* 0x0000e00004047984 */ /* 0x000e620000000c00 */
[----:B------:R-:W-:Y:S01]  /*4ac0*/  UISETP.GE.AND UP0, UPT, UR40, 0x1, UPT ;  /* 0x000000012800788c */ /* 0x000fe2000bf06270 */
[----:B------:R-:W-:Y:S01]  /*4ad0*/  @!PT LDS RZ, [RZ] ;  /* 0x00000000fffff984 */ /* 0x000fe20000000800 */
[----:B------:R-:W-:Y:S01]  /*4ae0*/  @!PT LDS RZ, [RZ] ;  /* 0x00000000fffff984 */ /* 0x000fe20000000800 */
[----:B------:R-:W-:Y:S01]  /*4af0*/  @!PT LDS RZ, [RZ] ;  /* 0x00000000fffff984 */ /* 0x000fe20000000800 */
[----:B------:R-:W-:Y:S01]  /*4b00*/  @!PT LDS RZ, [RZ] ;  /* 0x00000000fffff984 */ /* 0x000fe20000000800 */
[----:B------:R2:W-:Y:S06]  /*4b10*/  MEMBAR.ALL.CTA ;  /* 0x0000000000007992 */ /* 0x0005ec0000008000 */
[----:B--2---:R-:W2:Y:S01]  /*4b20*/  FENCE.VIEW.ASYNC.S ;  /* 0x00000000000073c6 */ /* 0x004ea20000000000 */
[----:B-1----:R-:W-:Y:S11]  /*4b30*/  LOP3.LUT P0, RZ, R6, 0x1, RZ, 0xc0, !PT ;  /* 0x0000000106ff7812 */ /* 0x002ff6000780c0ff */
[----:B------:R-:W-:Y:S02]  /*4b40*/  @!UPT UIADD3 URZ, UPT, UPT, URZ, URZ, URZ ;  /* 0x000000fffffff290 */ /* 0x000fe4000fffe0ff */
[----:B--2---:R-:W-:Y:S01]  /*4b50*/  VOTEU.ANY UP1, P0 ;  /* 0x0000000000ff7886 */ /* 0x004fe20000020100 */
[----:B------:R-:W-:Y:S01]  /*4b60*/  PLOP3.LUT P0, PT, PT, PT, UP1, 0x80, 0x8 ;  /* 0x000000000008781c */ /* 0x000fe20003f0f018 */
[----:B------:R-:W-:Y:S11]  /*4b70*/  UP2UR UR47, UPR, URZ, 0x2 ;  /* 0x00000002ff2f7883 */ /* 0x000ff60008000000 */
[----:B------:R-:W-:Y:S01]  /*4b80*/  @!UPT UIADD3 URZ, UPT, UPT, URZ, URZ, URZ ;  /* 0x000000fffffff290 */ /* 0x000fe2000fffe0ff */
[----:B---3--:R-:W-:Y:S02]  /*4b90*/  @P0 SHF.R.U32.HI R0, RZ, 0x10, R5 ;  /* 0x00000010ff000819 */ /* 0x008fe40000011605 */
        /* <DEDUP_REMOVED lines=12> */
[----:B------:R-:W2:Y:S01]  /*4c60*/  LDCU UR12, c[0x0][0xb20] ;  /* 0x00016400ff0c77ac */ /* 0x000ea20008000800 */
[----:B------:R-:W-:Y:S02]  /*4c70*/  UIMAD.WIDE.U32 UR4, UR49, UR55, URZ ;  /* 0x00000037310472a5 */ /* 0x000fe4000f8e00ff */
[----:B------:R-:W-:Y:S02]  /*4c80*/  UIMAD.WIDE.U32 UR6, UR50, UR52, URZ ;  /* 0x00000034320672a5 */ /* 0x000fe4000f8e00ff */
[----:B------:R-:W-:Y:S02]  /*4c90*/  UISETP.NE.AND UP0, UPT, UR54, 0x1, UPT ;  /* 0x000000013600788c */ /* 0x000fe4000bf05270 */
[----:B------:R-:W-:Y:S02]  /*4ca0*/  UIMAD.WIDE.U32 UR8, UR37, UR55, URZ ;  /* 0x00000037250872a5 */ /* 0x000fe4000f8e00ff */
[----:B------:R-:W-:Y:S02]  /*4cb0*/  UIMAD.WIDE.U32 UR10, UR38, UR52, URZ ;  /* 0x00000034260a72a5 */ /* 0x000fe4000f8e00ff */
[----:B------:R-:W-:Y:S02]  /*4cc0*/  UISETP.NE.AND UP1, UPT, UR41, 0x1, UPT ;  /* 0x000000012900788c */ /* 0x000fe4000bf25270 */
[----:B------:R-:W-:Y:S01]  /*4cd0*/  UISETP.NE.AND UP2, UPT, UR40, 0x1, UPT ;  /* 0x000000012800788c */ /* 0x000fe2000bf45270 */
[----:B------:R-:W-:Y:S02]  /*4ce0*/  UMOV UR4, UR5 ;  /* 0x0000000500047c82 */ /* 0x000fe40008000000 */
[----:B--2---:R-:W-:Y:S03]  /*4cf0*/  USHF.R.U32.HI UR5, URZ, UR12, UR4 ;  /* 0x0000000cff057299 */ /* 0x004fe60008011604 */
[----:B------:R-:W-:Y:S02]  /*4d00*/  UMOV UR4, UR7 ;  /* 0x0000000700047c82 */ /* 0x000fe40008000000 */
[----:B------:R-:W-:Y:S02]  /*4d10*/  USHF.R.U32.HI UR7, URZ, UR53, UR4 ;  /* 0x00000035ff077299 */ /* 0x000fe40008011604 */
[----:B------:R-:W-:Y:S02]  /*4d20*/  USEL UR4, UR49, UR5, !UP0 ;  /* 0x0000000531047287 */ /* 0x000fe4000c000000 */
[----:B------:R-:W-:Y:S01]  /*4d30*/  USEL UR7, UR50, UR7, !UP1 ;  /* 0x0000000732077287 */ /* 0x000fe2000c800000 */
[----:B------:R-:W-:Y:S01]  /*4d40*/  UMOV UR5, UR9 ;  /* 0x0000000900057c82 */ /* 0x000fe20008000000 */
[----:B------:R-:W-:Y:S02]  /*4d50*/  UIMAD.WIDE.U32 UR8, UR4, UR42, URZ ;  /* 0x0000002a040872a5 */ /* 0x000fe4000f8e00ff */
[----:B------:R-:W-:Y:S03]  /*4d60*/  USHF.R.U32.HI UR6, URZ, UR12, UR5 ;  /* 0x0000000cff067299 */ /* 0x000fe60008011605 */
[----:B------:R-:W-:Y:S01]  /*4d70*/  UMOV UR5, UR11 ;  /* 0x0000000b00057c82 */ /* 0x000fe20008000000 */
[----:B------:R-:W-:Y:S02]  /*4d80*/  UIMAD.WIDE.U32 UR10, UR7, UR42, URZ ;  /* 0x0000002a070a72a5 */ /* 0x000fe4000f8e00ff */
[----:B------:R-:W-:Y:S02]  /*4d90*/  USHF.R.U32.HI UR12, URZ, UR53, UR5 ;  /* 0x00000035ff0c7299 */ /* 0x000fe40008011605 */
[----:B------:R-:W-:Y:S01]  /*4da0*/  USEL UR6, UR37, UR6, !UP0 ;  /* 0x0000000625067287 */ /* 0x000fe2000c000000 */
[----:B------:R-:W-:Y:S02]  /*4db0*/  UMOV UR5, UR9 ;  /* 0x0000000900057c82 */ /* 0x000fe40008000000 */
[----:B------:R-:W-:Y:S01]  /*4dc0*/  UMOV UR10, UR11 ;  /* 0x0000000b000a7c82 */ /* 0x000fe20008000000 */
[----:B------:R-:W-:Y:S02]  /*4dd0*/  @UP2 USHF.R.U32.HI UR4, URZ, UR43, UR5 ;  /* 0x0000002bff042299 */ /* 0x000fe40008011605 */
[----:B------:R-:W-:Y:S02]  /*4de0*/  @UP2 USHF.R.U32.HI UR7, URZ, UR43, UR10 ;  /* 0x0000002bff072299 */ /* 0x000fe4000801160a */
[----:B------:R-:W-:Y:S02]  /*4df0*/  UIMAD UR4, UR40, UR4, URZ ;  /* 0x00000004280472a4 */ /* 0x000fe4000f8e02ff */
[----:B------:R-:W-:Y:S02]  /*4e00*/  UIMAD.WIDE.U32 UR10, UR6, UR42, URZ ;  /* 0x0000002a060a72a5 */ /* 0x000fe4000f8e00ff */
[----:B------:R-:W-:Y:S02]  /*4e10*/  USEL UR5, UR38, UR12, !UP1 ;  /* 0x0000000c26057287 */ /* 0x000fe4000c800000 */
[----:B------:R-:W-:Y:S02]  /*4e20*/  UIMAD UR8, UR40, UR7, URZ ;  /* 0x00000007280872a4 */ /* 0x000fe4000f8e02ff */
[----:B------:R-:W-:Y:S03]  /*4e30*/  UISETP.GE.AND UP0, UPT, UR6, UR4, UPT ;  /* 0x000000040600728c */ /* 0x000fe6000bf06270 */
[----:B------:R-:W-:Y:S01]  /*4e40*/  UMOV UR4, UR11 ;  /* 0x0000000b00047c82 */ /* 0x000fe20008000000 */
[----:B------:R-:W-:Y:S02]  /*4e50*/  UISETP.GE.OR UP0, UPT, UR5, UR8, UP0 ;  /* 0x000000080500728c */ /* 0x000fe40008706670 */
[----:B------:R-:W-:Y:S02]  /*4e60*/  USHF.R.U32.HI UR4, URZ, UR43, UR4 ;  /* 0x0000002bff047299 */ /* 0x000fe40008011604 */
[----:B------:R-:W-:Y:S02]  /*4e70*/  UIMAD.WIDE.U32 UR8, UR5, UR42, URZ ;  /* 0x0000002a050872a5 */ /* 0x000fe4000f8e00ff */
[----:B------:R-:W-:Y:S02]  /*4e80*/  USEL UR11, UR6, UR4, !UP2 ;  /* 0x00000004060b7287 */ /* 0x000fe4000d000000 */
[----:B------:R-:W-:Y:S02]  /*4e90*/  UIADD3 UR8, UPT, UPT, -UR5, URZ, URZ ;  /* 0x000000ff05087290 */ /* 0x000fe4000fffe1ff */
[----:B------:R-:W-:Y:S01]  /*4ea0*/  UIADD3 UR10, UPT, UPT, -UR11, URZ, URZ ;  /* 0x000000ff0b0a7290 */ /* 0x000fe2000fffe1ff */
[----:B------:R-:W-:Y:S01]  /*4eb0*/  @!UP0 UMOV UR4, UR9 ;  /* 0x0000000900048c82 */ /* 0x000fe20008000000 */
[----:B------:R-:W-:Y:S02]  /*4ec0*/  UIADD3 UR9, UPT, UPT, -UR6, URZ, URZ ;  /* 0x000000ff06097290 */ /* 0x000fe4000fffe1ff */
[----:B------:R-:W-:Y:S02]  /*4ed0*/  @!UP0 USHF.R.U32.HI UR4, URZ, UR43, UR4 ;  /* 0x0000002bff048299 */ /* 0x000fe40008011604 */
[----:B------:R-:W-:Y:S02]  /*4ee0*/  UIMAD UR10, UR40, UR10, UR6 ;  /* 0x0000000a280a72a4 */ /* 0x000fe4000f8e0206 */
[----:B------:R-:W-:Y:S04]  /*4ef0*/  @!UP0 USEL UR4, UR5, UR4, !UP2 ;  /* 0x0000000405048287 */ /* 0x000fe8000d000000 */
[----:B------:R-:W-:Y:S02]  /*4f00*/  @!UP0 UIMAD UR10, UR7, UR10, UR4 ;  /* 0x0000000a070a82a4 */ /* 0x000fe4000f8e0204 */
[----:B------:R-:W-:Y:S02]  /*4f10*/  @!UP0 UIADD3 UR11, UPT, UPT, UR11, -UR4, URZ ;  /* 0x800000040b0b8290 */ /* 0x000fe4000fffe0ff */
[----:B------:R-:W-:Y:S02]  /*4f20*/  UIMAD UR7, UR41, UR8, UR38 ;  /* 0x00000008290772a4 */ /* 0x000fe4000f8e0226 */
[----:B------:R-:W-:Y:S02]  /*4f30*/  @!UP0 UIMAD UR6, UR11, UR40, UR5 ;  /* 0x000000280b0682a4 */ /* 0x000fe4000f8e0205 */
[----:B------:R-:W-:Y:S01]  /*4f40*/  UIMAD UR4, UR54, UR9, UR37 ;  /* 0x00000009360472a4 */ /* 0x000fe2000f8e0225 */
[----:B------:R-:W-:Y:S02]  /*4f50*/  @!UP0 UMOV UR5, UR10 ;  /* 0x0000000a00058c82 */ /* 0x000fe40008000000 */
[----:B------:R-:W-:Y:S02]  /*4f60*/  UIMAD UR38, UR5, UR41, UR7 ;  /* 0x00000029052672a4 */ /* 0x000fe4000f8e0207 */
[----:B------:R-:W-:Y:S11]  /*4f70*/  UIMAD UR37, UR6, UR54, UR4 ;  /* 0x00000036062572a4 */ /* 0x000ff6000f8e0204 */
[----:B------:R-:W-:Y:S01]  /*4f80*/  @!UPT UIADD3 URZ, UPT, UPT, URZ, URZ, URZ ;  /* 0x000000fffffff290 */ /* 0x000fe2000fffe0ff */
.L_x_84:
[----:B------:R-:W-:Y:S01]  /*4f90*/  UISETP.NE.AND UP0, UPT, UR39, 0x1, UPT ;  /* 0x000000012700788c */ /* 0x000fe2000bf05270 */
[----:B------:R-:W-:Y:S10]  /*4fa0*/  IADD3 R81, PT, PT, R81, 0x1, RZ ;  /* 0x0000000151517810 */ /* 0x000ff40007ffe0ff */
[----:B------:R-:W2:Y:S01]  /*4fb0*/  @!UP0 LDCU.128 UR12, c[0x0][0xb10] ;  /* 0x00016200ff0c87ac */ /* 0x000ea20008000c00 */
[----:B------:R-:W3:Y:S01]  /*4fc0*/  @!UP0 LDCU UR5, c[0x0][0xb0c] ;  /* 0x00016180ff0587ac */ /* 0x000ee20008000800 */
[----:B------:R-:W4:Y:S01]  /*4fd0*/  @!UP0 LDCU UR10, c[0x0][0xb20] ;  /* 0x00016400ff0a87ac */ /* 0x000f220008000800 */
[----:B--2---:R-:W-:Y:S02]  /*4fe0*/  UIMAD.WIDE.U32 UR8, UR38, UR12, URZ ;  /* 0x0000000c260872a5 */ /* 0x004fe4000f8e00ff */
[----:B------:R-:W-:Y:S02]  /*4ff0*/  UIMAD.WIDE.U32 UR6, UR37, UR15, URZ ;  /* 0x0000000f250672a5 */ /* 0x000fe4000f8e00ff */
[----:B------:R-:W-:Y:S03]  /*5000*/  @!UP0 UISETP.NE.AND UP1, UPT, UR14, 0x1, UPT ;  /* 0x000000010e00888c */ /* 0x000fe6000bf25270 */
[----:B------:R-:W-:Y:S01]  /*5010*/  @!UP0 UMOV UR4, UR9 ;  /* 0x0000000900048c82 */ /* 0x000fe20008000000 */
[----:B---3--:R-:W-:Y:S02]  /*5020*/  @!UP0 UISETP.NE.AND UP2, UPT, UR5, 0x1, UPT ;  /* 0x000000010500888c */ /* 0x008fe4000bf45270 */
[----:B------:R-:W-:Y:S01]  /*5030*/  @!UP0 USHF.R.U32.HI UR4, URZ, UR13, UR4 ;  /* 0x0000000dff048299 */ /* 0x000fe20008011604 */
[----:B------:R-:W-:Y:S02]  /*5040*/  @!UP0 UMOV UR6, UR7 ;  /* 0x0000000700068c82 */ /* 0x000fe40008000000 */
[----:B----4-:R-:W-:Y:S02]  /*5050*/  @!UP0 USHF.R.U32.HI UR6, URZ, UR10, UR6 ;  /* 0x0000000aff068299 */ /* 0x010fe40008011606 */
[----:B------:R-:W-:Y:S02]  /*5060*/  @!UP0 USEL UR7, UR38, UR4, !UP2 ;  /* 0x0000000426078287 */ /* 0x000fe4000d000000 */
[----:B------:R-:W-:Y:S04]  /*5070*/  @!UP0 USEL UR6, UR37, UR6, !UP1 ;  /* 0x0000000625068287 */ /* 0x000fe8000c800000 */
[----:B------:R-:W-:Y:S02]  /*5080*/  @!UP0 UIADD3 UR4, UPT, UPT, -UR7, UR6, URZ ;  /* 0x0000000607048290 */ /* 0x000fe4000fffe1ff */
[----:B------:R-:W-:Y:S02]  /*5090*/  @!UP0 UIADD3 UR6, UPT, UPT, UR7, -UR6, URZ ;  /* 0x8000000607068290 */ /* 0x000fe4000fffe0ff */
[----:B------:R-:W-:Y:S02]  /*50a0*/  @!UP0 UIMAD UR38, UR4, UR5, UR38 ;  /* 0x00000005042682a4 */ /* 0x000fe4000f8e0226 */
[----:B------:R-:W-:Y:S02]  /*50b0*/  @!UP0 UIMAD UR37, UR6, UR14, UR37 ;  /* 0x0000000e062582a4 */ /* 0x000fe4000f8e0225 */
[----:B------:R-:W-:Y:S09]  /*50c0*/  ULOP3.LUT UP0, URZ, UR56, 0x1b0, URZ, 0xc0, !UPT ;  /* 0x000001b038ff7892 */ /* 0x000ff2000f80c0ff */
[----:B------:R-:W-:Y:S05]  /*50d0*/  BRA.U !UP0, `(.L_x_85) ;  /* 0x0000000108407547 */ /* 0x000fea000b800000 */
[----:B------:R-:W2:Y:S01]  /*50e0*/  LDCU.64 UR8, c[0x4][0x80] ;  /* 0x01001000ff0877ac */ /* 0x000ea20008000a00 */
[----:B------:R-:W-:Y:S01]  /*50f0*/  MOV R3, 0x0 ;  /* 0x0000000000037802 */ /* 0x000fe20000000f00 */
[----:B------:R-:W-:Y:S02]  /*5100*/  HFMA2 R12, -RZ, RZ, 0, 5.9604644775390625e-08 ;  /* 0x00000001ff0c7431 */ /* 0x000fe400000001ff */
[----:B------:R-:W-:Y:S02]  /*5110*/  IMAD.MOV.U32 R8, RZ, RZ, 0x70 ;  /* 0x00000070ff087424 */ /* 0x000fe400078e00ff */
[----:B------:R-:W-:Y:S01]  /*5120*/  IMAD.MOV.U32 R13, RZ, RZ, RZ ;  /* 0x000000ffff0d7224 */ /* 0x000fe200078e00ff */
[----:B------:R-:W3:Y:S01]  /*5130*/  LDCU.64 UR6, c[0x4][0x88] ;  /* 0x01001100ff0677ac */ /* 0x000ee20008000a00 */
[----:B------:R-:W4:Y:S01]  /*5140*/  LDC.64 R2, c[0x4][R3] ;  /* 0x0100000003027b82 */ /* 0x000f220000000a00 */
[----:B------:R-:W1:Y:S01]  /*5150*/  LDCU.64 UR4, c[0x4][0x8] ;  /* 0x01000100ff0477ac */ /* 0x000e620008000a00 */
[----:B--2---:R-:W-:Y:S01]  /*5160*/  MOV R5, UR9 ;  /* 0x0000000900057c02 */ /* 0x004fe20008000f00 */
[----:B------:R-:W-:Y:S01]  /*5170*/  IMAD.U32 R4, RZ, RZ, UR8 ;  /* 0x00000008ff047e24 */ /* 0x000fe2000f8e00ff */
[----:B---3--:R-:W-:Y:S01]  /*5180*/  MOV R7, UR7 ;  /* 0x0000000700077c02 */ /* 0x008fe20008000f00 */
[----:B------:R-:W-:Y:S01]  /*5190*/  IMAD.U32 R6, RZ, RZ, UR6 ;  /* 0x00000006ff067e24 */ /* 0x000fe2000f8e00ff */
[----:B-1----:R-:W-:Y:S01]  /*51a0*/  MOV R11, UR5 ;  /* 0x00000005000b7c02 */ /* 0x002fe20008000f00 */
[----:B------:R-:W-:Y:S02]  /*51b0*/  IMAD.U32 R10, RZ, RZ, UR4 ;  /* 0x00000004ff0a7e24 */ /* 0x000fe4000f8e00ff */
[----:B------:R-:W-:Y:S07]  /*51c0*/  LEPC R20, `(.L_x_85) ;  /* 0x000000001014794e */ /* 0x000fee0000000000 */
[----:B----45:R-:W-:Y:S05]  /*51d0*/  CALL.ABS.NOINC R2 ;  /* 0x0000000002007343 */ /* 0x030fea0003c00000 */
.L_x_85:
[----:B------:R-:W-:Y:S01]  /*51e0*/  LOP3.LUT P0, RZ, R85, 0x1b0, RZ, 0xc0, !PT ;  /* 0x000001b055ff7812 */ /* 0x000fe2000780c0ff */
[----:B------:R-:W-:Y:S11]  /*51f0*/  BSSY.RECONVERGENT B6, `(.L_x_86) ;  /* 0x0000013000067945 */ /* 0x000ff60003800200 */
[----:B------:R-:W-:Y:S01]  /*5200*/  @!UPT UIADD3 URZ, UPT, UPT, URZ, URZ, URZ ;  /* 0x000000fffffff290 */ /* 0x000fe2000fffe0ff */
[----:B------:R-:W-:Y:S05]  /*5210*/  @!P0 BRA `(.L_x_87) ;  /* 0x0000000000408947 */ /* 0x000fea0003800000 */
        /* <DEDUP_REMOVED lines=16> */
.L_x_87:
[----:B------:R-:W-:Y:S05]  /*5320*/  BSYNC.RECONVERGENT B6 ;  /* 0x0000000000067941 */ /* 0x000fea0003800200 */
.L_x_86:
[----:B------:R-:W-:Y:S01]  /*5330*/  ISETP.NE.U32.AND P3, PT, R74, RZ, PT ;  /* 0x000000ff4a00720c */ /* 0x000fe20003f65070 */
[----:B------:R-:W-:Y:S01]  /*5340*/  UISETP.NE.AND UP1, UPT, UR61, URZ, UPT ;  /* 0x000000ff3d00728c */ /* 0x000fe2000bf25270 */
[----:B------:R-:W-:Y:S02]  /*5350*/  ISETP.NE.U32.AND P4, PT, R70, RZ, PT ;  /* 0x000000ff4600720c */ /* 0x000fe40003f85070 */
[----:B------:R-:W-:Y:S02]  /*5360*/  ISETP.NE.AND.EX P3, PT, R75, RZ, PT, P3 ;  /* 0x000000ff4b00720c */ /* 0x000fe40003f65330 */
[----:B------:R-:W-:Y:S02]  /*5370*/  PLOP3.LUT P1, PT, PT, PT, PT, 0x8, 0x80 ;  /* 0x000000000080781c */ /* 0x000fe40003f2e170 */
[----:B------:R-:W-:Y:S02]  /*5380*/  PLOP3.LUT P0, PT, PT, PT, UP1, 0x80, 0x8 ;  /* 0x000000000008781c */ /* 0x000fe40003f0f018 */
[----:B------:R-:W-:Y:S02]  /*5390*/  ISETP.NE.AND.EX P4, PT, R71, RZ, PT, P4 ;  /* 0x000000ff4700720c */ /* 0x000fe40003f85340 */
[----:B------:R-:W2:Y:S09]  /*53a0*/  @UP1 LDCU.64 UR4, c[0x0][0x888] ;  /* 0x00011100ff0417ac */ /* 0x000eb20008000a00 */
[----:B------:R-:W-:Y:S01]  /*53b0*/  @P0 PLOP3.LUT P1, PT, P3, PT, PT, 0x80, 0x8 ;  /* 0x000000000008081c */ /* 0x000fe20001f2f070 */
[----:B--2---:R-:W-:Y:S04]  /*53c0*/  @UP1 UISETP.NE.U32.AND UP0, UPT, UR4, URZ, UPT ;  /* 0x000000ff0400128c */ /* 0x004fe8000bf05070 */
[----:B------:R-:W-:Y:S04]  /*53d0*/  @UP1 UISETP.NE.AND.EX UP0, UPT, UR5, URZ, UPT, UP0 ;  /* 0x000000ff0500128c */ /* 0x000fe8000bf05300 */
[----:B------:R-:W-:Y:S01]  /*53e0*/  @UP1 USEL UR4, URZ, 0xffffffff, UP0 ;  /* 0xffffffffff041887 */ /* 0x000fe20008000000 */
[----:B------:R-:W-:Y:S11]  /*53f0*/  @!P3 BRA `(.L_x_88) ;  /* 0x000000000030b947 */ /* 0x000ff60003800000 */
[----:B------:R-:W-:Y:S01]  /*5400*/  ISETP.NE.U32.AND P2, PT, R72, RZ, PT ;  /* 0x000000ff4800720c */ /* 0x000fe20003f45070 */
[----:B------:R-:W2:Y:S01]  /*5410*/  LDCU.64 UR6, c[0x0][0x358] ;  /* 0x00006b00ff0677ac */ /* 0x000ea20008000a00 */
[----:B------:R-:W-:Y:S02]  /*5420*/  IMAD.MOV.U32 R79, RZ, RZ, 0x1 ;  /* 0x00000001ff4f7424 */ /* 0x000fe400078e00ff */
[----:B------:R-:W-:Y:S11]  /*5430*/  ISETP.NE.AND.EX P2, PT, R73, RZ, PT, P2 ;  /* 0x000000ff4900720c */ /* 0x000ff60003f45320 */
[----:B------:R-:W-:Y:S02]  /*5440*/  @!UPT UIADD3 URZ, UPT, UPT, URZ, URZ, URZ ;  /* 0x000000fffffff290 */ /* 0x000fe4000fffe0ff */
[----:B------:R-:W3:Y:S01]  /*5450*/  @P2 LDC.64 R2, c[0x0][0x888] ;  /* 0x00022200ff022b82 */ /* 0x000ee20000000a00 */
[----:B-1----:R-:W-:Y:S04]  /*5460*/  @P2 IMAD R0, R74, UR36, RZ ;  /* 0x000000244a002c24 */ /* 0x002fe8000f8e02ff */
[----:B---3--:R-:W-:Y:S04]  /*5470*/  @P2 IMAD.WIDE R2, R0, 0x4, R2 ;  /* 0x0000000400022825 */ /* 0x008fe800078e0202 */
[----:B------:R-:W-:Y:S01]  /*5480*/  HFMA2 R0, -RZ, RZ, 0, 5.9604644775390625e-08 ;  /* 0x00000001ff007431 */ /* 0x000fe200000001ff */
[----:B--2--5:R2:W5:Y:S04]  /*5490*/  @P2 LDG.E R39, desc[UR6][R2.64] ;  /* 0x0000000602272981 */ /* 0x024568000c1e1900 */
[----:B------:R-:W-:Y:S01]  /*54a0*/  @!P2 PRMT R79, R0, 0x7610, R79 ;  /* 0x00007610004fa816 */ /* 0x000fe2000000004f */
[----:B--2---:R-:W3:Y:S06]  /*54b0*/  @!P2 LDC R39, c[0x0][0x880] ;  /* 0x00022000ff27ab82 */ /* 0x004eec0000000800 */
.L_x_88:
[----:B------:R-:W-:Y:S05]  /*54c0*/  @!P4 BRA `(.L_x_89) ;  /* 0x000000000024c947 */ /* 0x000fea0003800000 */
[----:B------:R-:W-:Y:S01]  /*54d0*/  ISETP.NE.U32.AND P2, PT, R68, RZ, PT ;  /* 0x000000ff4400720c */ /* 0x000fe20003f45070 */
[----:B------:R-:W2:Y:S03]  /*54e0*/  LDCU.64 UR6, c[0x0][0x358] ;  /* 0x00006b00ff0677ac */ /* 0x000ea60008000a00 */
[----:B------:R-:W-:Y:S11]  /*54f0*/  ISETP.NE.AND.EX P2, PT, R69, RZ, PT, P2 ;  /* 0x000000ff4500720c */ /* 0x000ff60003f45320 */
[----:B------:R-:W-:Y:S02]  /*5500*/  @!UPT UIADD3 URZ, UPT, UPT, URZ, URZ, URZ ;  /* 0x000000fffffff290 */ /* 0x000fe4000fffe0ff */
[----:B------:R-:W4:Y:S01]  /*5510*/  @P2 LDC.64 R2, c[0x0][0x8a8] ;  /* 0x00022a00ff022b82 */ /* 0x000f220000000a00 */
[----:B-1----:R-:W-:Y:S04]  /*5520*/  @P2 IMAD R0, R70, UR36, RZ ;  /* 0x0000002446002c24 */ /* 0x002fe8000f8e02ff */
[----:B----4-:R-:W-:Y:S05]  /*5530*/  @P2 IMAD.WIDE R2, R0, 0x4, R2 ;  /* 0x0000000400022825 */ /* 0x010fea00078e0202 */
[----:B--2--5:R2:W5:Y:S02]  /*5540*/  @P2 LDG.E R38, desc[UR6][R2.64] ;  /* 0x0000000602262981 */ /* 0x024564000c1e1900 */
[----:B--2---:R-:W4:Y:S02]  /*5550*/  @!P2 LDC R38, c[0x0][0x8a0] ;  /* 0x00022800ff26ab82 */ /* 0x004f240000000800 */
.L_x_89:
[----:B---3-5:R-:W-:Y:S01]  /*5560*/  @P0 FSETP.NEU.AND P4, PT, R39, RZ, PT ;  /* 0x000000ff2700020b */ /* 0x028fe20003f8d000 */
[----:B-1----:R-:W-:Y:S01]  /*5570*/  IMAD.U32 R0, RZ, RZ, UR4 ;  /* 0x00000004ff007e24 */ /* 0x002fe2000f8e00ff */
[----:B------:R-:W-:Y:S01]  /*5580*/  @P0 LOP3.LUT P2, RZ, R79, 0xff, RZ, 0xc0, !PT ;  /* 0x000000ff4fff0812 */ /* 0x000fe2000784c0ff */
[----:B------:R-:W-:Y:S01]  /*5590*/  BSSY B1, `(.L_x_90) ;  /* 0x0000039000017945 */ /* 0x000fe20003800000 */
[----:B------:R-:W-:Y:S02]  /*55a0*/  @P0 SEL R2, RZ, 0xffffffff, P4 ;  /* 0xffffffffff020807 */ /* 0x000fe40002000000 */
[----:B------:R-:W-:Y:S02]  /*55b0*/  CS2R R66, SRZ ;  /* 0x0000000000427805 */ /* 0x000fe4000001ff00 */
[----:B------:R-:W-:Y:S02]  /*55c0*/  LEA R22, R36, UR44, 0x3 ;  /* 0x0000002c24167c11 */ /* 0x000fe4000f8e18ff */
[----:B------:R-:W-:Y:S02]  /*55d0*/  CS2R R64, SRZ ;  /* 0x0000000000407805 */ /* 0x000fe4000001ff00 */
[----:B------:R-:W-:Y:S02]  /*55e0*/  @P1 SEL R2, R0, R2, !P2 ;  /* 0x0000000200021207 */ /* 0x000fe40005000000 */
[----:B------:R-:W-:Y:S02]  /*55f0*/  CS2R R18, SRZ ;  /* 0x0000000000127805 */ /* 0x000fe4000001ff00 */
[----:B------:R-:W-:Y:S02]  /*5600*/  SHF.L.U32 R3, R84, 0x1f, RZ ;  /* 0x0000001f54037819 */ /* 0x000fe400000006ff */
[----:B------:R-:W-:Y:S02]  /*5610*/  CS2R R16, SRZ ;  /* 0x0000000000107805 */ /* 0x000fe4000001ff00 */
[----:B------:R-:W-:Y:S02]  /*5620*/  @P0 LOP3.LUT R2, R2, 0x1, RZ, 0xc0, !PT ;  /* 0x0000000102020812 */ /* 0x000fe400078ec0ff */
[----:B------:R-:W-:Y:S02]  /*5630*/  PLOP3.LUT P5, PT, PT, PT, PT, 0x8, 0x80 ;  /* 0x000000000080781c */ /* 0x000fe40003fae170 */
[----:B------:R-:W-:Y:S02]  /*5640*/  ISETP.NE.U32.OR P1, PT, R2, 0x1, !P0 ;  /* 0x000000010200780c */ /* 0x000fe40004725470 */
[----:B------:R-:W-:Y:S11]  /*5650*/  LEA.HI R2, R36, R36, RZ, 0x1 ;  /* 0x0000002424027211 */ /* 0x000ff600078f08ff */
[----:B------:R-:W-:Y:S04]  /*5660*/  @P1 SHF.L.U32 R0, R82, 0x1f, RZ ;  /* 0x0000001f52001819 */ /* 0x000fe800000006ff */
[----:B------:R1:W2:Y:S01]  /*5670*/  @P1 SYNCS.PHASECHK.TRANS64.TRYWAIT P0, [UR44+0x30], R0 ;  /* 0x00003000ff0015a7 */ /* 0x0002a2000800112c */
[----:B------:R3:W3:Y:S01]  /*5680*/  SYNCS.PHASECHK.TRANS64.TRYWAIT P4, [R22+URZ+0x70], R3 ;  /* 0x00007003160075a7 */ /* 0x0006e200080811ff */
[C---:B-1----:R-:W-:Y:S01]  /*5690*/  IMAD.SHL.U32 R0, R2.reuse, 0x20, RZ ;  /* 0x0000002002007824 */ /* 0x042fe200078e00ff */
[----:B------:R-:W-:Y:S04]  /*56a0*/  LOP3.LUT R2, R2, 0xffe, RZ, 0xc0, !PT ;  /* 0x00000ffe02027812 */ /* 0x000fe800078ec0ff */
[----:B------:R-:W-:Y:S01]  /*56b0*/  LOP3.LUT R0, R0, 0xffffffc0, RZ, 0xc0, !PT ;  /* 0xffffffc000007812 */ /* 0x000fe200078ec0ff */
[----:B------:R-:W-:Y:S04]  /*56c0*/  IMAD.IADD R2, R36, 0x1, -R2 ;  /* 0x0000000124027824 */ /* 0x000fe800078e0a02 */
[----:B------:R-:W-:Y:S04]  /*56d0*/  IMAD.IADD R0, R37, 0x1, R0 ;  /* 0x0000000125007824 */ /* 0x000fe800078e0200 */
[----:B------:R-:W-:Y:S01]  /*56e0*/  IMAD R2, R2, 0x100000, R0 ;  /* 0x0010000002027824 */ /* 0x000fe200078e0200 */
[----:B--2---:R-:W-:Y:S01]  /*56f0*/  @P1 PLOP3.LUT P5, PT, P0, PT, PT, 0x8, 0x80 ;  /* 0x000000000080181c */ /* 0x004fe200007ae170 */
[----:B------:R-:W-:Y:S01]  /*5700*/  @!UPT UIADD3 URZ, UPT, UPT, URZ, URZ, URZ ;  /* 0x000000fffffff290 */ /* 0x000fe2000fffe0ff */
[----:B---3--:R-:W-:Y:S11]  /*5710*/  @!P1 BRA `(.L_x_91) ;  /* 0x0000000000809947 */ /* 0x008ff60003800000 */
[----:B------:R-:W-:Y:S01]  /*5720*/  ISETP.NE.U32.AND P0, PT, RZ, UR58, PT ;  /* 0x0000003aff007c0c */ /* 0x000fe2000bf05070 */
[----:B------:R-:W-:Y:S01]  /*5730*/  BSSY B0, `(.L_x_92) ;  /* 0x0000012000007945 */ /* 0x000fe20003800000 */
[----:B------:R-:W-:Y:S02]  /*5740*/  FSETP.NEU.AND P2, PT, R39, RZ, PT ;  /* 0x000000ff2700720b */ /* 0x000fe40003f4d000 */
[----:B------:R-:W-:Y:S02]  /*5750*/  CS2R R18, SRZ ;  /* 0x0000000000127805 */ /* 0x000fe4000001ff00 */
[----:B------:R-:W-:Y:S02]  /*5760*/  ISETP.NE.AND.EX P0, PT, RZ, UR59, PT, P0 ;  /* 0x0000003bff007c0c */ /* 0x000fe4000bf05300 */
[----:B------:R-:W-:Y:S02]  /*5770*/  CS2R R16, SRZ ;  /* 0x0000000000107805 */ /* 0x000fe4000001ff00 */
[----:B------:R-:W-:Y:S02]  /*5780*/  LOP3.LUT P1, RZ, R79, 0xff, RZ, 0xc0, !PT ;  /* 0x000000ff4fff7812 */ /* 0x000fe4000782c0ff */
[----:B------:R-:W-:Y:S02]  /*5790*/  CS2R R66, SRZ ;  /* 0x0000000000427805 */ /* 0x000fe4000001ff00 */
[----:B------:R-:W-:Y:S02]  /*57a0*/  SEL R0, RZ, 0xffffffff, P2 ;  /* 0xffffffffff007807 */ /* 0x000fe40001000000 */
[----:B------:R-:W-:Y:S02]  /*57b0*/  CS2R R64, SRZ ;  /* 0x0000000000407805 */ /* 0x000fe4000001ff00 */
[----:B------:R-:W-:Y:S04]  /*57c0*/  SEL R4, RZ, 0xffffffff, P0 ;  /* 0xffffffffff047807 */ /* 0x000fe80000000000 */
[----:B------:R-:W-:Y:S04]  /*57d0*/  @P3 SEL R0, R4, R0, !P1 ;  /* 0x0000000004003207 */ /* 0x000fe80004800000 */
[----:B------:R-:W-:Y:S04]  /*57e0*/  LOP3.LUT R0, R0, 0x1, RZ, 0xc0, !PT ;  /* 0x0000000100007812 */ /* 0x000fe800078ec0ff */
[----:B------:R-:W-:Y:S01]  /*57f0*/  ISETP.NE.U32.AND P0, PT, R0, 0x1, PT ;  /* 0x000000010000780c */ /* 0x000fe20003f05070 */
[----:B------:R-:W-:Y:S01]  /*5800*/  @!UPT UIADD3 URZ, UPT, UPT, URZ, URZ, URZ ;  /* 0x000000fffffff290 */ /* 0x000fe2000fffe0ff */
[----:B------:R-:W-:Y:S11]  /*5810*/  @!P5 BRA `(.L_x_93) ;  /* 0x00000000000cd947 */ /* 0x000ff60003800000 */
[----:B------:R-:W-:Y:S04]  /*5820*/  SHF.L.U32 R4, R82, 0x1f, RZ ;  /* 0x0000001f52047819 */ /* 0x000fe800000006ff */
[----:B------:R-:W1:Y:S02]  /*5830*/  SYNCS.PHASECHK.TRANS64.TRYWAIT P1, [UR44+0x30], R4 ;  /* 0x00003004ff0075a7 */ /* 0x000e64000802112c */
[----:B-1----:R-:W-:Y:S05]  /*5840*/  @!P1 BRA `(.L_x_94) ;  /* 0x0000001400389947 */ /* 0x002fea0003800000 */
.L_x_93:
[----:B------:R-:W-:Y:S05]  /*5850*/  BSYNC B0 ;  /* 0x0000000000007941 */ /* 0x000fea0003800000 */
.L_x_92:
[----:B------:R2:W3:Y:S01]  /*5860*/  @P0 LDS.128 R16, [R78+UR44+0x200] ;  /* 0x0002002c4e100984 */ /* 0x0004e20008000c00 */
[----:B------:R-:W-:Y:S01]  /*5870*/  UIADD3 UR4, UPT, UPT, UR44, 0x38, URZ ;  /* 0x000000382c047890 */ /* 0x000fe2000fffe0ff */
[----:B------:R-:W-:Y:S02]  /*5880*/  LOP3.LUT R82, R82, 0x1, RZ, 0x3c, !PT ;  /* 0x0000000152527812 */ /* 0x000fe400078e3cff */
[----:B------:R2:W1:Y:S01]  /*5890*/  @P0 LDS.128 R64, [R77+0x10] ;  /* 0x000010004d400984 */ /* 0x0004620000000c00 */
[----:B------:R-:W-:Y:S01]  /*58a0*/  UPRMT UR4, UR48, 0x654, UR4 ;  /* 0x0000065430047896 */ /* 0x000fe20008000004 */
[----:B------:R-:W-:Y:S01]  /*58b0*/  @!PT LDS RZ, [RZ] ;  /* 0x00000000fffff984 */ /* 0x000fe20000000800 */
[----:B------:R-:W-:Y:S01]  /*58c0*/  @!PT LDS RZ, [RZ] ;  /* 0x00000000fffff984 */ /* 0x000fe20000000800 */
[----:B------:R-:W-:Y:S01]  /*58d0*/  @!PT LDS RZ, [RZ] ;  /* 0x00000000fffff984 */ /* 0x000fe20000000800 */
[----:B------:R-:W-:Y:S01]  /*58e0*/  @!PT LDS RZ, [RZ] ;  /* 0x00000000fffff984 */ /* 0x000fe20000000800 */
[----:B------:R5:W-:Y:S06]  /*58f0*/  MEMBAR.ALL.CTA ;  /* 0x0000000000007992 */ /* 0x000bec0000008000 */
[----:B-----5:R-:W5:Y:S02]  /*5900*/  FENCE.VIEW.ASYNC.S ;  /* 0x00000000000073c6 */ /* 0x020f640000000000 */
[----:B-----5:R-:W-:Y:S03]  /*5910*/  SYNCS.ARRIVE.TRANS64.RED.A1T0 RZ, [UR4], RZ ;  /* 0x000000ffffff79a7 */ /* 0x020fe60008100404 */
.L_x_91:
[----:B------:R-:W-:Y:S05]  /*5920*/  BSYNC B1 ;  /* 0x0000000000017941 */ /* 0x000fea0003800000 */
.L_x_90:
[----:B-1----:R-:W-:Y:S04]  /*5930*/  SHF.R.U32.HI R0, RZ, 0x15, R2 ;  /* 0x00000015ff007819 */ /* 0x002fe80000011602 */
[----:B------:R-:W-:Y:S01]  /*5940*/  LOP3.LUT P0, RZ, R0, 0x3, R80, 0x48, !PT ;  /* 0x0000000300ff7812 */ /* 0x000fe20007804850 */
[----:B------:R-:W-:Y:S01]  /*5950*/  @!UPT UIADD3 URZ, UPT, UPT, URZ, URZ, URZ ;  /* 0x000000fffffff290 */ /* 0x000fe2000fffe0ff */
[----:B------:R-:W-:Y:S11]  /*5960*/  @P4 BRA `(.L_x_95) ;  /* 0x0000000000084947 */ /* 0x000ff60003800000 */
[----:B------:R-:W1:Y:S02]  /*5970*/  SYNCS.PHASECHK.TRANS64.TRYWAIT P1, [R22+URZ+0x70], R3 ;  /* 0x00007003160075a7 */ /* 0x000e6400080211ff */
[----:B-1----:R-:W-:Y:S05]  /*5980*/  @!P1 BRA `(.L_x_96) ;  /* 0x0000001400009947 */ /* 0x002fea0003800000 */
.L_x_95:
[----:B------:R-:W-:Y:S05]  /*5990*/  @!P0 BRA `(.L_x_97) ;  /* 0x0000000000408947 */ /* 0x000fea0003800000 */
[----:B------:R-:W1:Y:S01]  /*59a0*/  LDCU.64 UR8, c[0x4][0x70] ;  /* 0x01000e00ff0877ac */ /* 0x000e620008000a00 */
[----:B------:R-:W-:Y:S01]  /*59b0*/  MOV R15, 0x0 ;  /* 0x00000000000f7802 */ /* 0x000fe20000000f00 */
[----:B------:R-:W-:Y:S02]  /*59c0*/  HFMA2 R12, -RZ, RZ, 0, 5.9604644775390625e-08 ;  /* 0x00000001ff0c7431 */ /* 0x000fe400000001ff */
[----:B------:R-:W-:Y:S02]  /*59d0*/  IMAD.MOV.U32 R8, RZ, RZ, 0x192 ;  /* 0x00000192ff087424 */ /* 0x000fe400078e00ff */
[----:B------:R-:W-:Y:S01]  /*59e0*/  IMAD.MOV.U32 R13, RZ, RZ, RZ ;  /* 0x000000ffff0d7224 */ /* 0x000fe200078e00ff */
[----:B------:R-:W5:Y:S01]  /*59f0*/  LDCU.64 UR6, c[0x4][0x78] ;  /* 0x01000f00ff0677ac */ /* 0x000f620008000a00 */
[----:B------:R-:W2:Y:S01]  /*5a00*/  LDC.64 R14, c[0x4][R15] ;  /* 0x010000000f0e7b82 */ /* 0x000ea20000000a00 */
[----:B------:R-:W3:Y:S01]  /*5a10*/  LDCU.64 UR4, c[0x4][0x10] ;  /* 0x01000200ff0477ac */ /* 0x000ee20008000a00 */
[----:B-1----:R-:W-:Y:S01]  /*5a20*/  MOV R5, UR9 ;  /* 0x0000000900057c02 */ /* 0x002fe20008000f00 */
[----:B------:R-:W-:Y:S01]  /*5a30*/  IMAD.U32 R4, RZ, RZ, UR8 ;  /* 0x00000008ff047e24 */ /* 0x000fe2000f8e00ff */
[----:B-----5:R-:W-:Y:S01]  /*5a40*/  MOV R7, UR7 ;  /* 0x0000000700077c02 */ /* 0x020fe20008000f00 */
[----:B------:R-:W-:Y:S01]  /*5a50*/  IMAD.U32 R6, RZ, RZ, UR6 ;  /* 0x00000006ff067e24 */ /* 0x000fe2000f8e00ff */
[----:B---3--:R-:W-:Y:S01]  /*5a60*/  MOV R11, UR5 ;  /* 0x00000005000b7c02 */ /* 0x008fe20008000f00 */
[----:B------:R-:W-:Y:S02]  /*5a70*/  IMAD.U32 R10, RZ, RZ, UR4 ;  /* 0x00000004ff0a7e24 */ /* 0x000fe4000f8e00ff */
[----:B------:R-:W-:Y:S07]  /*5a80*/  LEPC R20, `(.L_x_97) ;  /* 0x000000001014794e */ /* 0x000fee0000000000 */
[----:B--2-4-:R-:W-:Y:S05]  /*5a90*/  CALL.ABS.NOINC R14 ;  /* 0x000000000e007343 */ /* 0x014fea0003c00000 */
.L_x_97:
[----:B------:R-:W-:Y:S01]  /*5aa0*/  LOP3.LUT P0, RZ, R76, 0x60, RZ, 0xc0, !PT ;  /* 0x000000604cff7812 */ /* 0x000fe2000780c0ff */
[----:B------:R-:W-:Y:S05]  /*5ab0*/  WARPSYNC.ALL ;  /* 0x0000000000007948 */ /* 0x000fea0003800000 */
[----:B------:R-:W-:Y:S01]  /*5ac0*/  R2UR UR4, R2 ;  /* 0x00000000020472ca */ /* 0x000fe200000e0000 */
[----:B------:R-:W-:Y:S01]  /*5ad0*/  BSSY.RECONVERGENT B0, `(.L_x_98) ;  /* 0x000009f000007945 */ /* 0x000fe20003800200 */
[-C--:B---3--:R-:W-:Y:S02]  /*5ae0*/  F2FP.F16.E5M2.UNPACK_B R2, R16.reuse ;  /* 0x00000010ff02723e */ /* 0x088fe400020004ff */
[----:B------:R-:W-:Y:S02]  /*5af0*/  F2FP.F16.E5M2.UNPACK_B R16, R16.H1 ;  /* 0x00000010ff10723e */ /* 0x000fe400030004ff */
[----:B------:R-:W-:Y:S01]  /*5b00*/  R2UR UR5, R22 ;  /* 0x00000000160572ca */ /* 0x000fe200000e0000 */
[----:B------:R-:W-:Y:S01]  /*5b10*/  HADD2.F32 R0, -RZ, R2.H0_H0 ;  /* 0x20000002ff007230 */ /* 0x000fe20000004100 */
[-C--:B------:R-:W-:Y:S01]  /*5b20*/  F2FP.F16.E5M2.UNPACK_B R42, R17.reuse ;  /* 0x00000011ff2a723e */ /* 0x080fe200020004ff */
[--C-:B------:R-:W-:Y:S01]  /*5b30*/  HADD2.F32 R3, -RZ, R16.reuse.H0_H0 ;  /* 0x20000010ff037230 */ /* 0x100fe20000004100 */
[----:B------:R-:W-:Y:S01]  /*5b40*/  F2FP.F16.E5M2.UNPACK_B R44, R17.H1 ;  /* 0x00000011ff2c723e */ /* 0x000fe200030004ff */
[----:B------:R-:W-:Y:S01]  /*5b50*/  HADD2.F32 R40, -RZ, R16.H1_H1 ;  /* 0x30000010ff287230 */ /* 0x000fe20000004100 */
[-C--:B------:R-:W-:Y:S01]  /*5b60*/  F2FP.F16.E5M2.UNPACK_B R46, R18.reuse ;  /* 0x00000012ff2e723e */ /* 0x080fe200020004ff */
[----:B------:R-:W-:Y:S01]  /*5b70*/  HADD2.F32 R2, -RZ, R2.H1_H1 ;  /* 0x30000002ff027230 */ /* 0x000fe20000004100 */
[----:B------:R-:W-:Y:S01]  /*5b80*/  F2FP.F16.E5M2.UNPACK_B R48, R18.H1 ;  /* 0x00000012ff30723e */ /* 0x000fe200030004ff */
[--C-:B------:R-:W-:Y:S01]  /*5b90*/  HADD2.F32 R41, -RZ, R42.reuse.H0_H0 ;  /* 0x2000002aff297230 */ /* 0x100fe20000004100 */
[-C--:B------:R-:W-:Y:S01]  /*5ba0*/  F2FP.F16.E5M2.UNPACK_B R50, R19.reuse ;  /* 0x00000013ff32723e */ /* 0x080fe200020004ff */
[----:B------:R-:W-:Y:S01]  /*5bb0*/  HADD2.F32 R42, -RZ, R42.H1_H1 ;  /* 0x3000002aff2a7230 */ /* 0x000fe20000004100 */
[----:B------:R-:W-:Y:S01]  /*5bc0*/  F2FP.F16.E5M2.UNPACK_B R52, R19.H1 ;  /* 0x00000013ff34723e */ /* 0x000fe200030004ff */
[----:B------:R-:W-:Y:S01]  /*5bd0*/  HADD2.F32 R43, -RZ, R44.H0_H0 ;  /* 0x2000002cff2b7230 */ /* 0x000fe20000004100 */
[----:B------:R-:W-:Y:S01]  /*5be0*/  LDTM.16dp32bit_t0_t15.x32 R4, tmem[UR4] ;  /* 0x00000004000479ee */ /* 0x000fe20008a80000 */
[----:B------:R-:W1:Y:S01]  /*5bf0*/  LDTM.16dp32bit_t16_t31.x32 R4, tmem[UR4+0x20] ;  /* 0x00002004000479ee */ /* 0x000e620008aa0000 */
[----:B------:R-:W-:Y:S01]  /*5c00*/  NOP ;  /* 0x0000000000007918 */ /* 0x000fe20000000000 */
[----:B------:R-:W-:Y:S01]  /*5c10*/  UIADD3 UR4, UPT, UPT, UR5, 0x90, URZ ;  /* 0x0000009005047890 */ /* 0x000fe2000fffe0ff */
[--C-:B------:R-:W-:Y:S01]  /*5c20*/  HADD2.F32 R45, -RZ, R46.reuse.H0_H0 ;  /* 0x2000002eff2d7230 */ /* 0x100fe20000004100 */
[----:B------:R-:W-:Y:S01]  /*5c30*/  F2FP.F16.E5M2.UNPACK_B R54, R64 ;  /* 0x00000040ff36723e */ /* 0x000fe200020004ff */
[----:B------:R-:W-:Y:S01]  /*5c40*/  HADD2.F32 R46, -RZ, R46.H1_H1 ;  /* 0x3000002eff2e7230 */ /* 0x000fe20000004100 */
[----:B------:R-:W-:Y:S01]  /*5c50*/  UPRMT UR4, UR48, 0x654, UR4 ;  /* 0x0000065430047896 */ /* 0x000fe20008000004 */
[--C-:B------:R-:W-:Y:S01]  /*5c60*/  HADD2.F32 R49, -RZ, R50.reuse.H0_H0 ;  /* 0x20000032ff317230 */ /* 0x100fe20000004100 */
[-C--:B------:R-:W-:Y:S01]  /*5c70*/  F2FP.F16.E5M2.UNPACK_B R58, R65.reuse ;  /* 0x00000041ff3a723e */ /* 0x080fe200020004ff */
[----:B------:R-:W-:Y:S01]  /*5c80*/  HADD2.F32 R50, -RZ, R50.H1_H1 ;  /* 0x30000032ff327230 */ /* 0x000fe20000004100 */
[----:B------:R-:W-:Y:S01]  /*5c90*/  F2FP.F16.E5M2.UNPACK_B R62, R66 ;  /* 0x00000042ff3e723e */ /* 0x000fe200020004ff */
[--C-:B------:R-:W-:Y:S01]  /*5ca0*/  HADD2.F32 R53, -RZ, R54.reuse.H0_H0 ;  /* 0x20000036ff357230 */ /* 0x100fe20000004100 */
[----:B------:R-:W-:Y:S01]  /*5cb0*/  F2FP.F16.E5M2.UNPACK_B R56, R64.H1 ;  /* 0x00000040ff38723e */ /* 0x000fe200030004ff */
[----:B------:R-:W-:Y:S01]  /*5cc0*/  HADD2.F32 R54, -RZ, R54.H1_H1 ;  /* 0x30000036ff367230 */ /* 0x000fe20000004100 */
[----:B------:R-:W-:Y:S01]  /*5cd0*/  F2FP.F16.E5M2.UNPACK_B R60, R65.H1 ;  /* 0x00000041ff3c723e */ /* 0x000fe200030004ff */
[----:B-1----:R-:W-:Y:S01]  /*5ce0*/  SYNCS.ARRIVE.TRANS64.RED.A1T0 RZ, [UR4], RZ ;  /* 0x000000ffffff79a7 */ /* 0x002fe20008100404 */
[--C-:B------:R-:W-:Y:S01]  /*5cf0*/  HADD2.F32 R57, -RZ, R58.reuse.H0_H0 ;  /* 0x2000003aff397230 */ /* 0x100fe20000004100 */
[-C--:B------:R-:W-:Y:S01]  /*5d00*/  F2FP.F16.E5M2.UNPACK_B R65, R67.reuse ;  /* 0x00000043ff41723e */ /* 0x080fe200020004ff */
[----:B------:R-:W-:Y:S01]  /*5d10*/  HADD2.F32 R58, -RZ, R58.H1_H1 ;  /* 0x3000003aff3a7230 */ /* 0x000fe20000004100 */
[----:B------:R-:W-:Y:S01]  /*5d20*/  F2FP.F16.E5M2.UNPACK_B R64, R66.H1 ;  /* 0x00000042ff40723e */ /* 0x000fe200030004ff */
[--C-:B------:R-:W-:Y:S01]  /*5d30*/  HADD2.F32 R61, -RZ, R62.reuse.H0_H0 ;  /* 0x2000003eff3d7230 */ /* 0x100fe20000004100 */
[----:B------:R-:W-:Y:S01]  /*5d40*/  F2FP.F16.E5M2.UNPACK_B R67, R67.H1 ;  /* 0x00000043ff43723e */ /* 0x000fe200030004ff */
[----:B------:R-:W-:Y:S01]  /*5d50*/  HADD2.F32 R62, -RZ, R62.H1_H1 ;  /* 0x3000003eff3e7230 */ /* 0x000fe20000004100 */
[----:B------:R-:W-:Y:S01]  /*5d60*/  IADD3 R36, PT, PT, R36, 0x1, RZ ;  /* 0x0000000124247810 */ /* 0x000fe20007ffe0ff */
[C---:B----4-:R-:W-:Y:S01]  /*5d70*/  FMUL R4, R38.reuse, R4 ;  /* 0x0000000426047220 */ /* 0x050fe20000400000 */
[C---:B------:R-:W-:Y:S01]  /*5d80*/  FMUL R5, R38.reuse, R5 ;  /* 0x0000000526057220 */ /* 0x040fe20000400000 */
[C---:B------:R-:W-:Y:S01]  /*5d90*/  FMUL R8, R38.reuse, R8 ;  /* 0x0000000826087220 */ /* 0x040fe20000400000 */
[C---:B------:R-:W-:Y:S01]  /*5da0*/  FMUL R9, R38.reuse, R9 ;  /* 0x0000000926097220 */ /* 0x040fe20000400000 */
[C---:B------:R-:W-:Y:S01]  /*5db0*/  FFMA R4, R39.reuse, R0, R4 ;  /* 0x0000000027047223 */ /* 0x040fe20000000004 */
[C---:B------:R-:W-:Y:S01]  /*5dc0*/  FFMA R5, R39.reuse, R2, R5 ;  /* 0x0000000227057223 */ /* 0x040fe20000000005 */
[C---:B------:R-:W-:Y:S01]  /*5dd0*/  FMUL R12, R38.reuse, R12 ;  /* 0x0000000c260c7220 */ /* 0x040fe20000400000 */
        /* <DEDUP_REMOVED lines=10> */
[----:B------:R-:W-:Y:S02]  /*5e80*/  HADD2.F32 R44, -RZ, R44.H1_H1 ;  /* 0x3000002cff2c7230 */ /* 0x000fe40000004100 */
[C---:B------:R-:W-:Y:S01]  /*5e90*/  FMUL R10, R38.reuse, R10 ;  /* 0x0000000a260a7220 */ /* 0x040fe20000400000 */
[C---:B------:R-:W-:Y:S01]  /*5ea0*/  FFMA R6, R39.reuse, R3, R6 ;  /* 0x0000000327067223 */ /* 0x040fe20000000006 */
[C---:B------:R-:W-:Y:S01]  /*5eb0*/  FFMA R7, R39.reuse, R40, R7 ;  /* 0x0000002827077223 */ /* 0x040fe20000000007 */
[C---:B------:R-:W-:Y:S01]  /*5ec0*/  FFMA R8, R39.reuse, R41, R8 ;  /* 0x0000002927087223 */ /* 0x040fe20000000008 */
[C---:B------:R-:W-:Y:S01]  /*5ed0*/  FFMA R9, R39.reuse, R42, R9 ;  /* 0x0000002a27097223 */ /* 0x040fe20000000009 */
[----:B------:R-:W-:Y:S01]  /*5ee0*/  FFMA R10, R39, R43, R10 ;  /* 0x0000002b270a7223 */ /* 0x000fe2000000000a */
[--C-:B------:R-:W-:Y:S01]  /*5ef0*/  HADD2.F32 R40, -RZ, R65.reuse.H0_H0 ;  /* 0x20000041ff287230 */ /* 0x100fe20000004100 */
[----:B------:R-:W-:Y:S01]  /*5f00*/  F2FP.SATFINITE.E5M2.F32.PACK_AB_MERGE_C R86, R7, R6, RZ ;  /* 0x000000060756723e */ /* 0x000fe200048060ff */
[C---:B------:R-:W-:Y:S01]  /*5f10*/  FMUL R7, R38.reuse, R24 ;  /* 0x0000001826077220 */ /* 0x040fe20000400000 */
[C---:B------:R-:W-:Y:S01]  /*5f20*/  FMUL R24, R38.reuse, R29 ;  /* 0x0000001d26187220 */ /* 0x040fe20000400000 */
[C---:B------:R-:W-:Y:S01]  /*5f30*/  FMUL R29, R38.reuse, R34 ;  /* 0x00000022261d7220 */ /* 0x040fe20000400000 */
[----:B------:R-:W-:Y:S02]  /*5f40*/  HADD2.F32 R65, -RZ, R65.H1_H1 ;  /* 0x30000041ff417230 */ /* 0x000fe40000004100 */
[C---:B------:R-:W-:Y:S01]  /*5f50*/  FMUL R11, R38.reuse, R11 ;  /* 0x0000000b260b7220 */ /* 0x040fe20000400000 */
[--C-:B------:R-:W-:Y:S02]  /*5f60*/  HADD2.F32 R47, -RZ, R48.reuse.H0_H0 ;  /* 0x20000030ff2f7230 */ /* 0x100fe40000004100 */
[C---:B------:R-:W-:Y:S01]  /*5f70*/  FMUL R14, R38.reuse, R14 ;  /* 0x0000000e260e7220 */ /* 0x040fe20000400000 */
[----:B------:R-:W-:Y:S02]  /*5f80*/  HADD2.F32 R48, -RZ, R48.H1_H1 ;  /* 0x30000030ff307230 */ /* 0x000fe40000004100 */
[C---:B------:R-:W-:Y:S01]  /*5f90*/  FFMA R11, R39.reuse, R44, R11 ;  /* 0x0000002c270b7223 */ /* 0x040fe2000000000b */
[C---:B------:R-:W-:Y:S01]  /*5fa0*/  FFMA R12, R39.reuse, R45, R12 ;  /* 0x0000002d270c7223 */ /* 0x040fe2000000000c */
[C---:B------:R-:W-:Y:S01]  /*5fb0*/  FFMA R13, R39.reuse, R46, R13 ;  /* 0x0000002e270d7223 */ /* 0x040fe2000000000d */
[----:B------:R-:W-:Y:S01]  /*5fc0*/  FFMA R14, R39, R47, R14 ;  /* 0x0000002f270e7223 */ /* 0x000fe2000000000e */
[C---:B------:R-:W-:Y:S01]  /*5fd0*/  FMUL R15, R38.reuse, R15 ;  /* 0x0000000f260f7220 */ /* 0x040fe20000400000 */
[--C-:B------:R-:W-:Y:S01]  /*5fe0*/  HADD2.F32 R51, -RZ, R52.reuse.H0_H0 ;  /* 0x20000034ff337230 */ /* 0x100fe20000004100 */
[----:B------:R-:W-:Y:S01]  /*5ff0*/  F2FP.SATFINITE.E5M2.F32.PACK_AB_MERGE_C R10, R11, R10, RZ ;  /* 0x0000000a0b0a723e */ /* 0x000fe200048060ff */
[----:B------:R-:W-:Y:S02]  /*6000*/  HADD2.F32 R52, -RZ, R52.H1_H1 ;  /* 0x30000034ff347230 */ /* 0x000fe40000004100 */
[C---:B------:R-:W-:Y:S01]  /*6010*/  FFMA R15, R39.reuse, R48, R15 ;  /* 0x00000030270f7223 */ /* 0x040fe2000000000f */
[C---:B------:R-:W-:Y:S01]  /*6020*/  FFMA R16, R39.reuse, R49, R16 ;  /* 0x0000003127107223 */ /* 0x040fe20000000010 */
[C---:B------:R-:W-:Y:S01]  /*6030*/  FFMA R17, R39.reuse, R50, R17 ;  /* 0x0000003227117223 */ /* 0x040fe20000000011 */
[C---:B------:R-:W-:Y:S01]  /*6040*/  FMUL R18, R38.reuse, R18 ;  /* 0x0000001226127220 */ /* 0x040fe20000400000 */
[C---:B------:R-:W-:Y:S01]  /*6050*/  FMUL R19, R38.reuse, R19 ;  /* 0x0000001326137220 */ /* 0x040fe20000400000 */
[--C-:B------:R-:W-:Y:S02]  /*6060*/  HADD2.F32 R55, -RZ, R56.reuse.H0_H0 ;  /* 0x20000038ff377230 */ /* 0x100fe40000004100 */
[C---:B------:R-:W-:Y:S01]  /*6070*/  FMUL R3, R38.reuse, R22 ;  /* 0x0000001626037220 */ /* 0x040fe20000400000 */
[C---:B------:R-:W-:Y:S01]  /*6080*/  FFMA R18, R39.reuse, R51, R18 ;  /* 0x0000003327127223 */ /* 0x040fe20000000012 */
[----:B------:R-:W-:Y:S02]  /*6090*/  HADD2.F32 R56, -RZ, R56.H1_H1 ;  /* 0x30000038ff387230 */ /* 0x000fe40000004100 */
[C---:B------:R-:W-:Y:S01]  /*60a0*/  FFMA R19, R39.reuse, R52, R19 ;  /* 0x0000003427137223 */ /* 0x040fe20000000013 */
[C---:B------:R-:W-:Y:S01]  /*60b0*/  FMUL R6, R38.reuse, R23 ;  /* 0x0000001726067220 */ /* 0x040fe20000400000 */
[C---:B------:R-:W-:Y:S01]  /*60c0*/  FFMA R0, R39.reuse, R53, R0 ;  /* 0x0000003527007223 */ /* 0x040fe20000000000 */
[C---:B------:R-:W-:Y:S01]  /*60d0*/  FFMA R2, R39.reuse, R54, R2 ;  /* 0x0000003627027223 */ /* 0x040fe20000000002 */
[--C-:B------:R-:W-:Y:S02]  /*60e0*/  HADD2.F32 R59, -RZ, R60.reuse.H0_H0 ;  /* 0x2000003cff3b7230 */ /* 0x100fe40000004100 */
[C---:B------:R-:W-:Y:S01]  /*60f0*/  FFMA R3, R39.reuse, R55, R3 ;  /* 0x0000003727037223 */ /* 0x040fe20000000003 */
[----:B------:R-:W-:Y:S02]  /*6100*/  HADD2.F32 R60, -RZ, R60.H1_H1 ;  /* 0x3000003cff3c7230 */ /* 0x000fe40000004100 */
[C---:B------:R-:W-:Y:S01]  /*6110*/  FMUL R21, R38.reuse, R26 ;  /* 0x0000001a26157220 */ /* 0x040fe20000400000 */
[C---:B------:R-:W-:Y:S01]  /*6120*/  FMUL R22, R38.reuse, R27 ;  /* 0x0000001b26167220 */ /* 0x040fe20000400000 */
[C---:B------:R-:W-:Y:S01]  /*6130*/  FFMA R6, R39.reuse, R56, R6 ;  /* 0x0000003827067223 */ /* 0x040fe20000000006 */
[C---:B------:R-:W-:Y:S01]  /*6140*/  FFMA R7, R39.reuse, R57, R7 ;  /* 0x0000003927077223 */ /* 0x040fe20000000007 */
[C---:B------:R-:W-:Y:S01]  /*6150*/  FMUL R23, R38.reuse, R28 ;  /* 0x0000001c26177220 */ /* 0x040fe20000400000 */
[C---:B------:R-:W-:Y:S01]  /*6160*/  FFMA R20, R39.reuse, R58, R20 ;  /* 0x0000003a27147223 */ /* 0x040fe20000000014 */
[--C-:B------:R-:W-:Y:S02]  /*6170*/  HADD2.F32 R63, -RZ, R64.reuse.H0_H0 ;  /* 0x20000040ff3f7230 */ /* 0x100fe40000004100 */
[C---:B------:R-:W-:Y:S01]  /*6180*/  FFMA R21, R39.reuse, R59, R21 ;  /* 0x0000003b27157223 */ /* 0x040fe20000000015 */
[----:B------:R-:W-:Y:S02]  /*6190*/  HADD2.F32 R64, -RZ, R64.H1_H1 ;  /* 0x30000040ff407230 */ /* 0x000fe40000004100 */
[C---:B------:R-:W-:Y:S01]  /*61a0*/  FFMA R22, R39.reuse, R60, R22 ;  /* 0x0000003c27167223 */ /* 0x040fe20000000016 */
[C---:B------:R-:W-:Y:S01]  /*61b0*/  FMUL R26, R38.reuse, R31 ;  /* 0x0000001f261a7220 */ /* 0x040fe20000400000 */
[C---:B------:R-:W-:Y:S01]  /*61c0*/  FMUL R27, R38.reuse, R32 ;  /* 0x00000020261b7220 */ /* 0x040fe20000400000 */
[C---:B------:R-:W-:Y:S01]  /*61d0*/  FFMA R23, R39.reuse, R61, R23 ;  /* 0x0000003d27177223 */ /* 0x040fe20000000017 */
[----:B------:R-:W-:Y:S01]  /*61e0*/  FMUL R28, R38, R33 ;  /* 0x00000021261c7220 */ /* 0x000fe20000400000 */
[C---:B------:R-:W-:Y:S01]  /*61f0*/  FFMA R24, R39.reuse, R62, R24 ;  /* 0x0000003e27187223 */ /* 0x040fe20000000018 */
[--C-:B------:R-:W-:Y:S02]  /*6200*/  HADD2.F32 R66, -RZ, R67.reuse.H0_H0 ;  /* 0x20000043ff427230 */ /* 0x100fe40000004100 */
[C---:B------:R-:W-:Y:S01]  /*6210*/  FFMA R25, R39.reuse, R63, R25 ;  /* 0x0000003f27197223 */ /* 0x040fe20000000019 */
[----:B------:R-:W-:Y:S02]  /*6220*/  HADD2.F32 R67, -RZ, R67.H1_H1 ;  /* 0x30000043ff437230 */ /* 0x000fe40000004100 */
[----:B------:R-:W-:Y:S01]  /*6230*/  FFMA R26, R39, R64, R26 ;  /* 0x00000040271a7223 */ /* 0x000fe2000000001a */
[----:B------:R-:W-:Y:S01]  /*6240*/  F2FP.SATFINITE.E5M2.F32.PACK_AB_MERGE_C R14, R15, R14, RZ ;  /* 0x0000000e0f0e723e */ /* 0x000fe200048060ff */
[----:B------:R-:W-:Y:S01]  /*6250*/  FFMA R27, R39, R40, R27 ;  /* 0x00000028271b7223 */ /* 0x000fe2000000001b */
[----:B------:R-:W-:Y:S01]  /*6260*/  F2FP.SATFINITE.E5M2.F32.PACK_AB_MERGE_C R18, R19, R18, RZ ;  /* 0x000000121312723e */ /* 0x000fe200048060ff */
[C---:B------:R-:W-:Y:S01]  /*6270*/  FFMA R28, R39.reuse, R65, R28 ;  /* 0x00000041271c7223 */ /* 0x040fe2000000001c */
[C---:B------:R-:W-:Y:S01]  /*6280*/  FFMA R29, R39.reuse, R66, R29 ;  /* 0x00000042271d7223 */ /* 0x040fe2000000001d */
[----:B------:R-:W-:Y:S01]  /*6290*/  FFMA R30, R39, R67, R30 ;  /* 0x00000043271e7223 */ /* 0x000fe2000000001e */
[----:B------:R-:W-:Y:S02]  /*62a0*/  F2FP.SATFINITE.E5M2.F32.PACK_AB_MERGE_C R32, R5, R4, R86 ;  /* 0x000000040520723e */ /* 0x000fe40004806056 */
[----:B------:R-:W-:Y:S02]  /*62b0*/  F2FP.SATFINITE.E5M2.F32.PACK_AB_MERGE_C R33, R9, R8, R10 ;  /* 0x000000080921723e */ /* 0x000fe4000480600a */
[----:B------:R-:W-:Y:S02]  /*62c0*/  F2FP.SATFINITE.E5M2.F32.PACK_AB_MERGE_C R34, R13, R12, R14 ;  /* 0x0000000c0d22723e */ /* 0x000fe4000480600e */
[----:B------:R-:W-:Y:S02]  /*62d0*/  F2FP.SATFINITE.E5M2.F32.PACK_AB_MERGE_C R35, R17, R16, R18 ;  /* 0x000000101123723e */ /* 0x000fe40004806012 */
[----:B------:R-:W-:Y:S02]  /*62e0*/  F2FP.SATFINITE.E5M2.F32.PACK_AB_MERGE_C R3, R6, R3, RZ ;  /* 0x000000030603723e */ /* 0x000fe400048060ff */
[----:B------:R-:W-:Y:S01]  /*62f0*/  F2FP.SATFINITE.E5M2.F32.PACK_AB_MERGE_C R5, R22, R21, RZ ;  /* 0x000000151605723e */ /* 0x000fe200048060ff */
[----:B------:R1:W-:Y:S01]  /*6300*/  STS.128 [R78+UR44+0x1200], R32 ;  /* 0x001200204e007988 */ /* 0x0003e20008000c2c */
[----:B------:R-:W-:Y:S02]  /*6310*/  F2FP.SATFINITE.E5M2.F32.PACK_AB_MERGE_C R6, R26, R25, RZ ;  /* 0x000000191a06723e */ /* 0x000fe400048060ff */
[----:B------:R-:W-:Y:S02]  /*6320*/  F2FP.SATFINITE.E5M2.F32.PACK_AB_MERGE_C R29, R30, R29, RZ ;  /* 0x0000001d1e1d723e */ /* 0x000fe400048060ff */
[----:B------:R-:W-:Y:S02]  /*6330*/  F2FP.SATFINITE.E5M2.F32.PACK_AB_MERGE_C R5, R20, R7, R5 ;  /* 0x000000071405723e */ /* 0x000fe40004806005 */
[----:B------:R-:W-:Y:S02]  /*6340*/  F2FP.SATFINITE.E5M2.F32.PACK_AB_MERGE_C R4, R2, R0, R3 ;  /* 0x000000000204723e */ /* 0x000fe40004806003 */
[----:B------:R-:W-:Y:S02]  /*6350*/  F2FP.SATFINITE.E5M2.F32.PACK_AB_MERGE_C R6, R24, R23, R6 ;  /* 0x000000171806723e */ /* 0x000fe40004806006 */
[----:B------:R-:W-:Y:S05]  /*6360*/  F2FP.SATFINITE.E5M2.F32.PACK_AB_MERGE_C R7, R28, R27, R29 ;  /* 0x0000001b1c07723e */ /* 0x000fea000480601d */
[----:B------:R1:W-:Y:S01]  /*6370*/  STS.128 [R77+0x1010], R4 ;  /* 0x001010044d007388 */ /* 0x0003e20000000c00 */
[----:B------:R-:W-:Y:S01]  /*6380*/  @!PT LDS RZ, [RZ] ;  /* 0x00000000fffff984 */ /* 0x000fe20000000800 */
[----:B------:R-:W-:Y:S01]  /*6390*/  @!PT LDS RZ, [RZ] ;  /* 0x00000000fffff984 */ /* 0x000fe20000000800 */
[----:B------:R-:W-:Y:S01]  /*63a0*/  @!PT LDS RZ, [RZ] ;  /* 0x00000000fffff984 */ /* 0x000fe20000000800 */
[----:B------:R-:W-:Y:S01]  /*63b0*/  @!PT LDS RZ, [RZ] ;  /* 0x00000000fffff984 */ /* 0x000fe20000000800 */
[----:B------:R3:W-:Y:S07]  /*63c0*/  MEMBAR.ALL.CTA ;  /* 0x0000000000007992 */ /* 0x0007ee0000008000 */
[----:B---3--:R-:W3:Y:S02]  /*63d0*/  FENCE.VIEW.ASYNC.S ;  /* 0x00000000000073c6 */ /* 0x008ee40000000000 */
[----:B---3--:R-:W-:Y:S06]  /*63e0*/  BAR.SYNC.DEFER_BLOCKING 0x1, 0x80 ;  /* 0x0042000000007b1d */ /* 0x008fec0000010000 */
[----:B------:R-:W-:Y:S05]  /*63f0*/  @P0 BRA `(.L_x_99) ;  /* 0x0000000000300947 */ /* 0x000fea0003800000 */
[----:B------:R-:W-:Y:S02]  /*6400*/  UIADD3 UR4, UPT, UPT, UR44, 0x1200, URZ ;  /* 0x000012002c047890 */ /* 0x000fe4000fffe0ff */
[----:B------:R-:W-:Y:S02]  /*6410*/  USHF.L.U32 UR9, UR45, 0x6, URZ ;  /* 0x000000062d097899 */ /* 0x000fe400080006ff */
[----:B------:R-:W-:Y:S02]  /*6420*/  USHF.L.U32 UR10, UR46, 0x6, URZ ;  /* 0x000000062e0a7899 */ /* 0x000fe400080006ff */
[----:B------:R-:W-:Y:S01]  /*6430*/  MOV R85, UR4 ;  /* 0x0000000400557c02 */ /* 0x000fe20008000f00 */
[----:B------:R-:W-:Y:S01]  /*6440*/  UIADD3 UR4, UP0, UPT, UR62, 0x680, URZ ;  /* 0x000006803e047890 */ /* 0x000fe2000ff1e0ff */
[----:B------:R-:W-:Y:S02]  /*6450*/  UMOV UR11, UR36 ;  /* 0x00000024000b7c82 */ /* 0x000fe40008000000 */
[----:B------:R-:W-:Y:S01]  /*6460*/  R2UR UR8, R85 ;  /* 0x00000000550872ca */ /* 0x000fe200000e0000 */
[----:B------:R-:W-:Y:S11]  /*6470*/  UIADD3.X UR5, UPT, UPT, URZ, UR63, URZ, UP0, !UPT ;  /* 0x0000003fff057290 */ /* 0x000ff600087fe4ff */
[----:B------:R-:W-:Y:S01]  /*6480*/  @!UPT UIADD3 URZ, UPT, UPT, URZ, URZ, URZ ;  /* 0x000000fffffff290 */ /* 0x000fe2000fffe0ff */
[----:B------:R3:W-:Y:S01]  /*6490*/  UTMASTG.3D [UR8], [UR4] ;  /* 0x00000008040073b5 */ /* 0x0007e20008010000 */
[----:B------:R0:W-:Y:S01]  /*64a0*/  UTMACMDFLUSH ;  /* 0x00000000000079b7 */ /* 0x0001e20000000000 */
[----:B---3--:R-:W-:Y:S04]  /*64b0*/  DEPBAR.LE SB0, 0x0 ;  /* 0x000080000000791a */ /* 0x008fe80000000000 */
.L_x_99:
[----:B------:R-:W-:Y:S05]  /*64c0*/  BSYNC.RECONVERGENT B0 ;  /* 0x0000000000007941 */ /* 0x000fea0003800200 */
.L_x_98:
[----:B------:R-:W-:Y:S01]  /*64d0*/  BAR.SYNC.DEFER_BLOCKING 0x1, 0x80 ;  /* 0x0042000000007b1d */ /* 0x000fe20000010000 */
[----:B------:R-:W-:Y:S01]  /*64e0*/  ISETP.NE.AND P0, PT, R81, 0x2, PT ;  /* 0x000000025100780c */ /* 0x000fe20003f05270 */
[----:B------:R-:W-:Y:S01]  /*64f0*/  UISETP.NE.AND UP0, UPT, UR47, URZ, UPT ;  /* 0x000000ff2f00728c */ /* 0x000fe2000bf05270 */
[----:B------:R-:W-:Y:S01]  /*6500*/  ISETP.NE.AND P1, PT, R36, 0x4, PT ;  /* 0x000000042400780c */ /* 0x000fe20003f25270 */
[----:B------:R-:W-:Y:S01]  /*6510*/  UIADD3 UR45, UPT, UPT, UR37, UR57, URZ ;  /* 0x00000039252d7290 */ /* 0x000fe2000fffe0ff */
[----:B------:R-:W-:Y:S01]  /*6520*/  SEL R2, RZ, 0x1, P0 ;  /* 0x00000001ff027807 */ /* 0x000fe20000000000 */
[----:B------:R-:W-:Y:S01]  /*6530*/  UIADD3 UR46, UPT, UPT, UR38, UR60, URZ ;  /* 0x0000003c262e7290 */ /* 0x000fe2000fffe0ff */
[----:B------:R-:W-:Y:S02]  /*6540*/  SEL R0, RZ, 0x1, P1 ;  /* 0x00000001ff007807 */ /* 0x000fe40000800000 */
[----:B------:R-:W-:Y:S02]  /*6550*/  LOP3.LUT R83, R83, R2, RZ, 0x3c, !PT ;  /* 0x0000000253537212 */ /* 0x000fe400078e3cff */
[----:B------:R-:W-:Y:S02]  /*6560*/  LOP3.LUT R84, R84, R0, RZ, 0x3c, !PT ;  /* 0x0000000054547212 */ /* 0x000fe400078e3cff */
[----:B------:R-:W-:Y:S02]  /*6570*/  SEL R81, R81, RZ, P0 ;  /* 0x000000ff51517207 */ /* 0x000fe40000000000 */
[----:B------:R-:W-:Y:S01]  /*6580*/  SEL R36, R36, RZ, P1 ;  /* 0x000000ff24247207 */ /* 0x000fe20000800000 */
[----:B------:R-:W-:Y:S01]  /*6590*/  UMOV UR36, UR51 ;  /* 0x0000003300247c82 */ /* 0x000fe20008000000 */
[----:B------:R-:W-:Y:S05]  /*65a0*/  BRA.U UP0, `(.L_x_100) ;  /* 0xffffffe5002c7547 */ /* 0x000fea000b83ffff */
[----:B------:R-:W-:Y:S05]  /*65b0*/  EXIT ;  /* 0x000000000000794d */ /* 0x000fea0003800000 */
.L_x_24:
[----:B--2---:R2:W3:Y:S02]  /*65c0*/  SYNCS.PHASECHK.TRANS64.TRYWAIT P0, [R0+URZ+0xc0], R2 ;  /* 0x0000c002000075a7 */ /* 0x0044e400080011ff */
[----:B---3--:R-:W-:Y:S05]  /*65d0*/  @!P0 NANOSLEEP.SYNCS 0x989680 ;  /* 0x009896800000895d */ /* 0x008fea0003900000 */
[----:B------:R-:W3:Y:S02]  /*65e0*/  @!P0 SYNCS.PHASECHK.TRANS64 P0, [R0+URZ+0xc0], R2 ;  /* 0x0000c002000085a7 */ /* 0x000ee400080010ff */
[----:B---3--:R-:W-:Y:S05]  /*65f0*/  @!P0 BRA `(.L_x_24) ;  /* 0xfffffffc00f08947 */ /* 0x008fea000383ffff */
[----:B------:R-:W-:Y:S05]  /*6600*/  BRA `(.L_x_101) ;  /* 0xffffffb0007c7947 */ /* 0x000fea000383ffff */
.L_x_27:
[----:B-1----:R-:W-:-:S07]  /*6610*/  MOV R0, UR33 ;  /* 0x0000002100007c02 */ /* 0x002fce0008000f00 */
.L_x_102:
[----:B-1----:R1:W2:Y:S02]  /*6620*/  SYNCS.PHASECHK.TRANS64.TRYWAIT P0, [R0+URZ+0x18], R3 ;  /* 0x00001803000075a7 */ /* 0x0022a400080011ff */
[----:B--2---:R-:W-:Y:S05]  /*6630*/  @!P0 NANOSLEEP.SYNCS 0x989680 ;  /* 0x009896800000895d */ /* 0x004fea0003900000 */
[----:B------:R-:W2:Y:S02]  /*6640*/  @!P0 SYNCS.PHASECHK.TRANS64 P0, [R0+URZ+0x18], R3 ;  /* 0x00001803000085a7 */ /* 0x000ea400080010ff */
[----:B--2---:R-:W-:Y:S05]  /*6650*/  @!P0 BRA `(.L_x_102) ;  /* 0xfffffffc00f08947 */ /* 0x004fea000383ffff */
[----:B------:R-:W-:Y:S05]  /*6660*/  BRA `(.L_x_26) ;  /* 0xffffffb000c47947 */ /* 0x000fea000383ffff */
.L_x_34:
[----:B-1----:R-:W-:-:S07]  /*6670*/  MOV R0, UR17 ;  /* 0x0000001100007c02 */ /* 0x002fce0008000f00 */
.L_x_103:
[----:B-1----:R1:W2:Y:S02]  /*6680*/  SYNCS.PHASECHK.TRANS64.TRYWAIT P0, [R0+URZ+0x18], R3 ;  /* 0x00001803000075a7 */ /* 0x0022a400080011ff */
[----:B--2---:R-:W-:Y:S05]  /*6690*/  @!P0 NANOSLEEP.SYNCS 0x989680 ;  /* 0x009896800000895d */ /* 0x004fea0003900000 */
[----:B------:R-:W2:Y:S02]  /*66a0*/  @!P0 SYNCS.PHASECHK.TRANS64 P0, [R0+URZ+0x18], R3 ;  /* 0x00001803000085a7 */ /* 0x000ea400080010ff */
[----:B--2---:R-:W-:Y:S05]  /*66b0*/  @!P0 BRA `(.L_x_103) ;  /* 0xfffffffc00f08947 */ /* 0x004fea000383ffff */
[----:B------:R-:W-:Y:S05]  /*66c0*/  BRA `(.L_x_33) ;  /* 0xffffffb400807947 */ /* 0x000fea000383ffff */
.L_x_39:
[----:B-1----:R1:W2:Y:S02]  /*66d0*/  SYNCS.PHASECHK.TRANS64.TRYWAIT P0, [R3+URZ+0x50], R0 ;  /* 0x00005000030075a7 */ /* 0x0022a400080011ff */
[----:B--2---:R-:W-:Y:S05]  /*66e0*/  @!P0 NANOSLEEP.SYNCS 0x989680 ;  /* 0x009896800000895d */ /* 0x004fea0003900000 */
[----:B------:R-:W2:Y:S02]  /*66f0*/  @!P0 SYNCS.PHASECHK.TRANS64 P0, [R3+URZ+0x50], R0 ;  /* 0x00005000030085a7 */ /* 0x000ea400080010ff */
[----:B--2---:R-:W-:Y:S05]  /*6700*/  @!P0 BRA `(.L_x_39) ;  /* 0xfffffffc00f08947 */ /* 0x004fea000383ffff */
[----:B------:R-:W-:Y:S05]  /*6710*/  BRA `(.L_x_104) ;  /* 0xffffffb800247947 */ /* 0x000fea000383ffff */
.L_x_43:
[----:B------:R-:W-:-:S07]  /*6720*/  MOV R0, UR4 ;  /* 0x0000000400007c02 */ /* 0x000fce0008000f00 */
.L_x_105:
[----:B-1----:R1:W2:Y:S02]  /*6730*/  SYNCS.PHASECHK.TRANS64.TRYWAIT P0, [R0+URZ], R2 ;  /* 0x00000002000075a7 */ /* 0x0022a400080011ff */
[----:B--2---:R-:W-:Y:S05]  /*6740*/  @!P0 NANOSLEEP.SYNCS 0x989680 ;  /* 0x009896800000895d */ /* 0x004fea0003900000 */
[----:B------:R-:W2:Y:S02]  /*6750*/  @!P0 SYNCS.PHASECHK.TRANS64 P0, [R0+URZ], R2 ;  /* 0x00000002000085a7 */ /* 0x000ea400080010ff */
[----:B--2---:R-:W-:Y:S05]  /*6760*/  @!P0 BRA `(.L_x_105) ;  /* 0xfffffffc00f08947 */ /* 0x004fea000383ffff */
[----:B------:R-:W-:Y:S05]  /*6770*/  BRA `(.L_x_106) ;  /* 0xffffffbc00c87947 */ /* 0x000fea000383ffff */
.L_x_44:
[----:B------:R-:W-:-:S07]  /*6780*/  MOV R0, UR5 ;  /* 0x0000000500007c02 */ /* 0x000fce0008000f00 */
.L_x_107:
[----:B-1----:R1:W2:Y:S02]  /*6790*/  SYNCS.PHASECHK.TRANS64.TRYWAIT P0, [R0+URZ], R2 ;  /* 0x00000002000075a7 */ /* 0x0022a400080011ff */
[----:B--2---:R-:W-:Y:S05]  /*67a0*/  @!P0 NANOSLEEP.SYNCS 0x989680 ;  /* 0x009896800000895d */ /* 0x004fea0003900000 */
[----:B------:R-:W2:Y:S02]  /*67b0*/  @!P0 SYNCS.PHASECHK.TRANS64 P0, [R0+URZ], R2 ;  /* 0x00000002000085a7 */ /* 0x000ea400080010ff */
[----:B--2---:R-:W-:Y:S05]  /*67c0*/  @!P0 BRA `(.L_x_107) ;  /* 0xfffffffc00f08947 */ /* 0x004fea000383ffff */
[----:B------:R-:W-:Y:S05]  /*67d0*/  BRA `(.L_x_108) ;  /* 0xffffffbc00d47947 */ /* 0x000fea000383ffff */
.L_x_47:
[----:B-1----:R1:W2:Y:S02]  /*67e0*/  SYNCS.PHASECHK.TRANS64.TRYWAIT P0, [R2+URZ+0xb0], R4 ;  /* 0x0000b004020075a7 */ /* 0x0022a400080011ff */
[----:B--2---:R-:W-:Y:S05]  /*67f0*/  @!P0 NANOSLEEP.SYNCS 0x989680 ;  /* 0x009896800000895d */ /* 0x004fea0003900000 */
[----:B------:R-:W2:Y:S02]  /*6800*/  @!P0 SYNCS.PHASECHK.TRANS64 P0, [R2+URZ+0xb0], R4 ;  /* 0x0000b004020085a7 */ /* 0x000ea400080010ff */
[----:B--2---:R-:W-:Y:S05]  /*6810*/  @!P0 BRA `(.L_x_47) ;  /* 0xfffffffc00f08947 */ /* 0x004fea000383ffff */
[----:B------:R-:W-:Y:S05]  /*6820*/  BRA `(.L_x_109) ;  /* 0xffffffc000307947 */ /* 0x000fea000383ffff */
.L_x_48:
[----:B------:R-:W-:-:S07]  /*6830*/  MOV R2, UR4 ;  /* 0x0000000400027c02 */ /* 0x000fce0008000f00 */
.L_x_110:
[----:B-1----:R1:W2:Y:S02]  /*6840*/  SYNCS.PHASECHK.TRANS64.TRYWAIT P0, [R2+URZ+0x60], R5 ;  /* 0x00006005020075a7 */ /* 0x0022a400080011ff */
[----:B--2---:R-:W-:Y:S05]  /*6850*/  @!P0 NANOSLEEP.SYNCS 0x989680 ;  /* 0x009896800000895d */ /* 0x004fea0003900000 */
[----:B------:R-:W2:Y:S02]  /*6860*/  @!P0 SYNCS.PHASECHK.TRANS64 P0, [R2+URZ+0x60], R5 ;  /* 0x00006005020085a7 */ /* 0x000ea400080010ff */
[----:B--2---:R-:W-:Y:S05]  /*6870*/  @!P0 BRA `(.L_x_110) ;  /* 0xfffffffc00f08947 */ /* 0x004fea000383ffff */
[----:B------:R-:W-:Y:S05]  /*6880*/  BRA `(.L_x_111) ;  /* 0xffffffc000407947 */ /* 0x000fea000383ffff */
.L_x_49:
[----:B-1----:R1:W2:Y:S02]  /*6890*/  SYNCS.PHASECHK.TRANS64.TRYWAIT P1, [R2+URZ+0x50], R4 ;  /* 0x00005004020075a7 */ /* 0x0022a400080211ff */
[----:B--2---:R-:W-:Y:S05]  /*68a0*/  @!P1 NANOSLEEP.SYNCS 0x989680 ;  /* 0x009896800000995d */ /* 0x004fea0003900000 */
[----:B------:R-:W2:Y:S02]  /*68b0*/  @!P1 SYNCS.PHASECHK.TRANS64 P1, [R2+URZ+0x50], R4 ;  /* 0x00005004020095a7 */ /* 0x000ea400080210ff */
[----:B--2---:R-:W-:Y:S05]  /*68c0*/  @!P1 BRA `(.L_x_49) ;  /* 0xfffffffc00f09947 */ /* 0x004fea000383ffff */
[----:B------:R-:W-:Y:S05]  /*68d0*/  BRA `(.L_x_112) ;  /* 0xffffffc000707947 */ /* 0x000fea000383ffff */
.L_x_52:
[----:B------:R-:W-:-:S07]  /*68e0*/  MOV R0, UR4 ;  /* 0x0000000400007c02 */ /* 0x000fce0008000f00 */
.L_x_113:
[----:B-1----:R1:W2:Y:S02]  /*68f0*/  SYNCS.PHASECHK.TRANS64.TRYWAIT P0, [R0+URZ+0x60], R2 ;  /* 0x00006002000075a7 */ /* 0x0022a400080011ff */
[----:B--2---:R-:W-:Y:S05]  /*6900*/  @!P0 NANOSLEEP.SYNCS 0x989680 ;  /* 0x009896800000895d */ /* 0x004fea0003900000 */
[----:B------:R-:W2:Y:S02]  /*6910*/  @!P0 SYNCS.PHASECHK.TRANS64 P0, [R0+URZ+0x60], R2 ;  /* 0x00006002000085a7 */ /* 0x000ea400080010ff */
[----:B--2---:R-:W-:Y:S05]  /*6920*/  @!P0 BRA `(.L_x_113) ;  /* 0xfffffffc00f08947 */ /* 0x004fea000383ffff */
[----:B------:R-:W-:Y:S05]  /*6930*/  BRA `(.L_x_51) ;  /* 0xffffffc000c47947 */ /* 0x000fea000383ffff */
.L_x_59:
[----:B-1----:R1:W2:Y:S02]  /*6940*/  SYNCS.PHASECHK.TRANS64.TRYWAIT P1, [R0+URZ+0x50], R2 ;  /* 0x00005002000075a7 */ /* 0x0022a400080211ff */
[----:B--2---:R-:W-:Y:S05]  /*6950*/  @!P1 NANOSLEEP.SYNCS 0x989680 ;  /* 0x009896800000995d */ /* 0x004fea0003900000 */
[----:B------:R-:W2:Y:S02]  /*6960*/  @!P1 SYNCS.PHASECHK.TRANS64 P1, [R0+URZ+0x50], R2 ;  /* 0x00005002000095a7 */ /* 0x000ea400080210ff */
[----:B--2---:R-:W-:Y:S05]  /*6970*/  @!P1 BRA `(.L_x_59) ;  /* 0xfffffffc00f09947 */ /* 0x004fea000383ffff */
[----:B------:R-:W-:Y:S05]  /*6980*/  BRA `(.L_x_114) ;  /* 0xffffffc800207947 */ /* 0x000fea000383ffff */
.L_x_60:
[----:B------:R-:W-:-:S07]  /*6990*/  MOV R2, UR19 ;  /* 0x0000001300027c02 */ /* 0x000fce0008000f00 */
.L_x_115:
[----:B-1----:R1:W2:Y:S02]  /*69a0*/  SYNCS.PHASECHK.TRANS64.TRYWAIT P0, [R2+URZ+0x90], R0 ;  /* 0x00009000020075a7 */ /* 0x0022a400080011ff */
[----:B--2---:R-:W-:Y:S05]  /*69b0*/  @!P0 NANOSLEEP.SYNCS 0x989680 ;  /* 0x009896800000895d */ /* 0x004fea0003900000 */
[----:B------:R-:W2:Y:S02]  /*69c0*/  @!P0 SYNCS.PHASECHK.TRANS64 P0, [R2+URZ+0x90], R0 ;  /* 0x00009000020085a7 */ /* 0x000ea400080010ff */
[----:B--2---:R-:W-:Y:S05]  /*69d0*/  @!P0 BRA `(.L_x_115) ;  /* 0xfffffffc00f08947 */ /* 0x004fea000383ffff */
[----:B------:R-:W-:Y:S05]  /*69e0*/  BRA `(.L_x_116) ;  /* 0xffffffc800547947 */ /* 0x000fea000383ffff */
.L_x_63:
[----:B------:R-:W-:Y:S07]  /*69f0*/  MOV R0, UR6 ;  /* 0x0000000600007c02 */ /* 0x000fee0008000f00 */
.L_x_117:
[----:B-1----:R1:W2:Y:S02]  /*6a00*/  SYNCS.PHASECHK.TRANS64.TRYWAIT P0, [R0+URZ], R2 ;  /* 0x00000002000075a7 */ /* 0x0022a400080011ff */
[----:B--2---:R-:W-:Y:S05]  /*6a10*/  @!P0 NANOSLEEP.SYNCS 0x989680 ;  /* 0x009896800000895d */ /* 0x004fea0003900000 */
[----:B------:R-:W2:Y:S02]  /*6a20*/  @!P0 SYNCS.PHASECHK.TRANS64 P0, [R0+URZ], R2 ;  /* 0x00000002000085a7 */ /* 0x000ea400080010ff */
[----:B--2---:R-:W-:Y:S05]  /*6a30*/  @!P0 BRA `(.L_x_117) ;  /* 0xfffffffc00f08947 */ /* 0x004fea000383ffff */
[----:B------:R-:W-:Y:S05]  /*6a40*/  BRA `(.L_x_62) ;  /* 0xffffffc8008c7947 */ /* 0x000fea000383ffff */
.L_x_66:
[----:B------:R-:W-:-:S07]  /*6a50*/  MOV R0, UR4 ;  /* 0x0000000400007c02 */ /* 0x000fce0008000f00 */
.L_x_118:
[----:B--2---:R2:W4:Y:S02]  /*6a60*/  SYNCS.PHASECHK.TRANS64.TRYWAIT P0, [R0+URZ], R2 ;  /* 0x00000002000075a7 */ /* 0x00452400080011ff */
[----:B----4-:R-:W-:Y:S05]  /*6a70*/  @!P0 NANOSLEEP.SYNCS 0x989680 ;  /* 0x009896800000895d */ /* 0x010fea0003900000 */
[----:B------:R-:W4:Y:S02]  /*6a80*/  @!P0 SYNCS.PHASECHK.TRANS64 P0, [R0+URZ], R2 ;  /* 0x00000002000085a7 */ /* 0x000f2400080010ff */
[----:B----4-:R-:W-:Y:S05]  /*6a90*/  @!P0 BRA `(.L_x_118) ;  /* 0xfffffffc00f08947 */ /* 0x010fea000383ffff */
[----:B------:R-:W-:Y:S05]  /*6aa0*/  BRA `(.L_x_119) ;  /* 0xffffffcc002c7947 */ /* 0x000fea000383ffff */
.L_x_67:
[----:B------:R-:W-:-:S07]  /*6ab0*/  MOV R0, UR5 ;  /* 0x0000000500007c02 */ /* 0x000fce0008000f00 */
.L_x_120:
[----:B-1----:R1:W2:Y:S02]  /*6ac0*/  SYNCS.PHASECHK.TRANS64.TRYWAIT P0, [R0+URZ], R3 ;  /* 0x00000003000075a7 */ /* 0x0022a400080011ff */
[----:B--2---:R-:W-:Y:S05]  /*6ad0*/  @!P0 NANOSLEEP.SYNCS 0x989680 ;  /* 0x009896800000895d */ /* 0x004fea0003900000 */
[----:B------:R-:W2:Y:S02]  /*6ae0*/  @!P0 SYNCS.PHASECHK.TRANS64 P0, [R0+URZ], R3 ;  /* 0x00000003000085a7 */ /* 0x000ea400080010ff */
[----:B--2---:R-:W-:Y:S05]  /*6af0*/  @!P0 BRA `(.L_x_120) ;  /* 0xfffffffc00f08947 */ /* 0x004fea000383ffff */
[----:B------:R-:W-:Y:S05]  /*6b00*/  BRA `(.L_x_121) ;  /* 0xffffffcc00387947 */ /* 0x000fea000383ffff */
.L_x_68:
[----:B------:R-:W-:-:S07]  /*6b10*/  MOV R0, UR5 ;  /* 0x0000000500007c02 */ /* 0x000fce0008000f00 */
.L_x_122:
[----:B-1----:R1:W2:Y:S02]  /*6b20*/  SYNCS.PHASECHK.TRANS64.TRYWAIT P0, [R0+URZ], R3 ;  /* 0x00000003000075a7 */ /* 0x0022a400080011ff */
[----:B--2---:R-:W-:Y:S05]  /*6b30*/  @!P0 NANOSLEEP.SYNCS 0x989680 ;  /* 0x009896800000895d */ /* 0x004fea0003900000 */
[----:B------:R-:W2:Y:S02]  /*6b40*/  @!P0 SYNCS.PHASECHK.TRANS64 P0, [R0+URZ], R3 ;  /* 0x00000003000085a7 */ /* 0x000ea400080010ff */
[----:B--2---:R-:W-:Y:S05]  /*6b50*/  @!P0 BRA `(.L_x_122) ;  /* 0xfffffffc00f08947 */ /* 0x004fea000383ffff */
[----:B------:R-:W-:Y:S05]  /*6b60*/  BRA `(.L_x_123) ;  /* 0xffffffcc00447947 */ /* 0x000fea000383ffff */
.L_x_69:
[----:B-1----:R-:W-:-:S07]  /*6b70*/  MOV R0, UR4 ;  /* 0x0000000400007c02 */ /* 0x002fce0008000f00 */
.L_x_124:
[----:B-1----:R1:W2:Y:S02]  /*6b80*/  SYNCS.PHASECHK.TRANS64.TRYWAIT P0, [R0+URZ], R2 ;  /* 0x00000002000075a7 */ /* 0x0022a400080011ff */
[----:B--2---:R-:W-:Y:S05]  /*6b90*/  @!P0 NANOSLEEP.SYNCS 0x989680 ;  /* 0x009896800000895d */ /* 0x004fea0003900000 */
[----:B------:R-:W2:Y:S02]  /*6ba0*/  @!P0 SYNCS.PHASECHK.TRANS64 P0, [R0+URZ], R2 ;  /* 0x00000002000085a7 */ /* 0x000ea400080010ff */
[----:B--2---:R-:W-:Y:S05]  /*6bb0*/  @!P0 BRA `(.L_x_124) ;  /* 0xfffffffc00f08947 */ /* 0x004fea000383ffff */
[----:B------:R-:W-:Y:S05]  /*6bc0*/  BRA `(.L_x_125) ;  /* 0xffffffcc00507947 */ /* 0x000fea000383ffff */
.L_x_74:
[----:B--2---:R2:W3:Y:S02]  /*6bd0*/  SYNCS.PHASECHK.TRANS64.TRYWAIT P0, [R12+URZ+0x50], R0 ;  /* 0x000050000c0075a7 */ /* 0x0044e400080011ff */
[----:B---3--:R-:W-:Y:S05]  /*6be0*/  @!P0 NANOSLEEP.SYNCS 0x989680 ;  /* 0x009896800000895d */ /* 0x008fea0003900000 */
[----:B------:R-:W3:Y:S02]  /*6bf0*/  @!P0 SYNCS.PHASECHK.TRANS64 P0, [R12+URZ+0x50], R0 ;  /* 0x000050000c0085a7 */ /* 0x000ee400080010ff */
[----:B---3--:R-:W-:Y:S05]  /*6c00*/  @!P0 BRA `(.L_x_74) ;  /* 0xfffffffc00f08947 */ /* 0x008fea000383ffff */
[----:B------:R-:W-:Y:S05]  /*6c10*/  BRA `(.L_x_126) ;  /* 0xffffffd000647947 */ /* 0x000fea000383ffff */
.L_x_77:
[----:B-1----:R-:W-:Y:S07]  /*6c20*/  MOV R0, UR17 ;  /* 0x0000001100007c02 */ /* 0x002fee0008000f00 */
.L_x_127:
[----:B-1----:R1:W2:Y:S02]  /*6c30*/  SYNCS.PHASECHK.TRANS64.TRYWAIT P2, [R0+URZ+0x48], R8 ;  /* 0x00004808000075a7 */ /* 0x0022a400080411ff */
[----:B--2---:R-:W-:Y:S05]  /*6c40*/  @!P2 NANOSLEEP.SYNCS 0x989680 ;  /* 0x009896800000a95d */ /* 0x004fea0003900000 */
[----:B------:R-:W2:Y:S02]  /*6c50*/  @!P2 SYNCS.PHASECHK.TRANS64 P2, [R0+URZ+0x48], R8 ;  /* 0x000048080000a5a7 */ /* 0x000ea400080410ff */
[----:B--2---:R-:W-:Y:S05]  /*6c60*/  @!P2 BRA `(.L_x_127) ;  /* 0xfffffffc00f0a947 */ /* 0x004fea000383ffff */
[----:B------:R-:W-:Y:S05]  /*6c70*/  BRA `(.L_x_76) ;  /* 0xffffffd400c47947 */ /* 0x000fea000383ffff */
.L_x_80:
[----:B-1----:R-:W-:Y:S07]  /*6c80*/  MOV R0, UR17 ;  /* 0x0000001100007c02 */ /* 0x002fee0008000f00 */
.L_x_128:
[----:B-1----:R1:W2:Y:S02]  /*6c90*/  SYNCS.PHASECHK.TRANS64.TRYWAIT P0, [R0+URZ+0x38], R6 ;  /* 0x00003806000075a7 */ /* 0x0022a400080011ff */
[----:B--2---:R-:W-:Y:S05]  /*6ca0*/  @!P0 NANOSLEEP.SYNCS 0x989680 ;  /* 0x009896800000895d */ /* 0x004fea0003900000 */
[----:B------:R-:W2:Y:S02]  /*6cb0*/  @!P0 SYNCS.PHASECHK.TRANS64 P0, [R0+URZ+0x38], R6 ;  /* 0x00003806000085a7 */ /* 0x000ea400080010ff */
[----:B--2---:R-:W-:Y:S05]  /*6cc0*/  @!P0 BRA `(.L_x_128) ;  /* 0xfffffffc00f08947 */ /* 0x004fea000383ffff */
[----:B------:R-:W-:Y:S05]  /*6cd0*/  BRA `(.L_x_129) ;  /* 0xffffffd800147947 */ /* 0x000fea000383ffff */
.L_x_83:
[----:B---3--:R3:W1:Y:S02]  /*6ce0*/  SYNCS.PHASECHK.TRANS64.TRYWAIT P0, [R3+URZ+0x50], R0 ;  /* 0x00005000030075a7 */ /* 0x00866400080011ff */
[----:B-1----:R-:W-:Y:S05]  /*6cf0*/  @!P0 NANOSLEEP.SYNCS 0x989680 ;  /* 0x009896800000895d */ /* 0x002fea0003900000 */
[----:B------:R-:W1:Y:S02]  /*6d00*/  @!P0 SYNCS.PHASECHK.TRANS64 P0, [R3+URZ+0x50], R0 ;  /* 0x00005000030085a7 */ /* 0x000e6400080010ff */
[----:B-1----:R-:W-:Y:S05]  /*6d10*/  @!P0 BRA `(.L_x_83) ;  /* 0xfffffffc00f08947 */ /* 0x002fea000383ffff */
[----:B------:R-:W-:Y:S05]  /*6d20*/  BRA `(.L_x_130) ;  /* 0xffffffdc00607947 */ /* 0x000fea000383ffff */
.L_x_94:
[----:B-1----:R-:W-:Y:S04]  /*6d30*/  MOV R0, UR44 ;  /* 0x0000002c00007c02 */ /* 0x002fe80008000f00 */
[----:B------:R1:W2:Y:S03]  /*6d40*/  SYNCS.PHASECHK.TRANS64.TRYWAIT P1, [R0+URZ+0x30], R4 ;  /* 0x00003004000075a7 */ /* 0x0002a600080211ff */
[----:B--2---:R-:W-:Y:S05]  /*6d50*/  @!P1 NANOSLEEP.SYNCS 0x989680 ;  /* 0x009896800000995d */ /* 0x004fea0003900000 */
[----:B------:R-:W2:Y:S02]  /*6d60*/  @!P1 SYNCS.PHASECHK.TRANS64 P1, [R0+URZ+0x30], R4 ;  /* 0x00003004000095a7 */ /* 0x000ea400080210ff */
[----:B--2---:R-:W-:Y:S05]  /*6d70*/  @!P1 BRA `(.L_x_94) ;  /* 0xfffffffc00ec9947 */ /* 0x004fea000383ffff */
[----:B------:R-:W-:Y:S05]  /*6d80*/  BRA `(.L_x_93) ;  /* 0xffffffe800b07947 */ /* 0x000fea000383ffff */
.L_x_96:
[----:B------:R1:W1:Y:S02]  /*6d90*/  SYNCS.PHASECHK.TRANS64.TRYWAIT P1, [R22+URZ+0x70], R3 ;  /* 0x00007003160075a7 */ /* 0x00026400080211ff */
[----:B-1----:R-:W-:Y:S05]  /*6da0*/  @!P1 NANOSLEEP.SYNCS 0x989680 ;  /* 0x009896800000995d */ /* 0x002fea0003900000 */
[----:B------:R-:W1:Y:S02]  /*6db0*/  @!P1 SYNCS.PHASECHK.TRANS64 P1, [R22+URZ+0x70], R3 ;  /* 0x00007003160095a7 */ /* 0x000e6400080210ff */
[----:B-1----:R-:W-:Y:S05]  /*6dc0*/  @!P1 BRA `(.L_x_96) ;  /* 0xfffffffc00f09947 */ /* 0x002fea000383ffff */
[----:B------:R-:W-:Y:S05]  /*6dd0*/  BRA `(.L_x_95) ;  /* 0xffffffe800ec7947 */ /* 0x000fea000383ffff */
        .weak           $__internal_0_$__cuda_sm10x_tcgen05_guardrail_trap_col_being_dealloced_not_returned_by_alloc
        .type           $__internal_0_$__cuda_sm10x_tcgen05_guardrail_trap_col_being_dealloced_not_returned_by_alloc,@function
        .size           $__internal_0_$__cuda_sm10x_tcgen05_guardrail_trap_col_being_dealloced_not_returned_by_alloc,($__internal_1_$__cuda_sm10x_tcgen05_guardrail_trap_phase_invalid_during_alloc - $__internal_0_$__cuda_sm10x_tcgen05_guardrail_trap_col_being_dealloced_not_returned_by_alloc)
$__internal_0_$__cuda_sm10x_tcgen05_guardrail_trap_col_being_dealloced_not_returned_by_alloc:
[----:B------:R-:W-:Y:S05]  /*6de0*/  BPT.TRAP 0x1 ;  /* 0x000000040000795c */ /* 0x000fea0000300000 */
[----:B------:R-:W-:-:S04]  /*6df0*/  HFMA2 R3, -RZ, RZ, 0, 0 ;  /* 0x00000000ff037431 */ /* 0x000fc800000001ff */
[----:B------:R-:W-:Y:S05]  /*6e00*/  RET.REL.NODEC R2 `(_ZN7cutlass13device_kernelINS_4gemm6kernel13GemmUniversalIN4cute5tupleIJiiiiEEENS1_10collective13CollectiveMmaINS1_35MainloopSm100TmaUmmaWarpSpecializedILi3ELi2ELi4ENS5_IJNS4_1CILi1EEENSA_ILi2EEESB_EEEEENS5_IJNSA_ILi64EEESF_NSA_ILi32EEEEEENS_12float_e5m2_tENS5_IJlSB_lEEESI_SJ_NS4_8TiledMMAINS4_8MMA_AtomIJNS4_10MMA_TraitsINS4_19SM100_MMA_F8F6F4_SSEJSI_SI_fSF_SF_NS4_17integral_constantINS4_4UMMA5MajorELSQ_0EEESR_NSO_INSP_7ScaleInELSS_0EEEST_EEEEEENS4_6LayoutINS5_IJSB_SB_SB_EEENS5_IJNSA_ILi0EEESY_SY_EEEEENS5_IJNS4_10UnderscoreES11_S11_EEEEENS4_23SM90_TMA_LOAD_MULTICASTENS4_14ComposedLayoutINS4_7SwizzleILi1ELi4ELi3EEENS4_18smem_ptr_flag_bitsILi8EEENSW_INS5_IJNSA_ILi8EEESG_EEENS5_IJSG_SB_EEEEEEEvNS4_8identityENS4_13SM90_TMA_LOADES1E_vS1F_EENS_8epilogue10collective18CollectiveEpilogueINS1I_23Sm100TmaWarpSpecializedILi1ELi1ELi32ELb0ELb0EEEJSH_NS5_IJNSW_ISF_SB_EES1N_EEESI_SJ_SI_SJ_NS1I_6fusion15FusionCallbacksIS1M_NS1P_17LinearCombinationISI_fSI_fLNS_15FloatRoundStyleE2EEESH_S1O_JEEENS4_5SM1004TMEM4LOAD26SM100_TMEM_LOAD_16dp32b32xES1G_NS15_INS16_ILi2ELi4ELi3EEES19_NSW_INS5_IJS1A_SF_EEENS5_IJSF_SB_EEEEEEENS4_39AutoVectorizingCopyWithAssumedAlignmentILi128EEENS4_14SM90_TMA_STOREES23_S25_S25_EEEvvEEEEvNT_6ParamsE) ;  /* 0xffffff90027c7950 */ /* 0x000fea0003c3ffff */
        .weak           $__internal_1_$__cuda_sm10x_tcgen05_guardrail_trap_phase_invalid_during_alloc
        .type           $__internal_1_$__cuda_sm10x_tcgen05_guardrail_trap_phase_invalid_during_alloc,@function
        .size           $__internal_1_$__cuda_sm10x_tcgen05_guardrail_trap_phase_invalid_during_alloc,($__internal_2_$__cuda_sm10x_tcgen05_guardrail_trap_unallocated_columns_being_dealloced - $__internal_1_$__cuda_sm10x_tcgen05_guardrail_trap_phase_invalid_during_alloc)
$__internal_1_$__cuda_sm10x_tcgen05_guardrail_trap_phase_invalid_during_alloc:
[----:B------:R-:W-:Y:S05]  /*6e10*/  BPT.TRAP 0x1 ;  /* 0x000000040000795c */ /* 0x000fea0000300000 */
[----:B------:R-:W-:-:S04]  /*6e20*/  MOV R5, 0x0 ;  /* 0x0000000000057802 */ /* 0x000fc80000000f00 */
[----:B------:R-:W-:Y:S05]  /*6e30*/  RET.REL.NODEC R4 `(_ZN7cutlass13device_kernelINS_4gemm6kernel13GemmUniversalIN4cute5tupleIJiiiiEEENS1_10collective13CollectiveMmaINS1_35MainloopSm100TmaUmmaWarpSpecializedILi3ELi2ELi4ENS5_IJNS4_1CILi1EEENSA_ILi2EEESB_EEEEENS5_IJNSA_ILi64EEESF_NSA_ILi32EEEEEENS_12float_e5m2_tENS5_IJlSB_lEEESI_SJ_NS4_8TiledMMAINS4_8MMA_AtomIJNS4_10MMA_TraitsINS4_19SM100_MMA_F8F6F4_SSEJSI_SI_fSF_SF_NS4_17integral_constantINS4_4UMMA5MajorELSQ_0EEESR_NSO_INSP_7ScaleInELSS_0EEEST_EEEEEENS4_6LayoutINS5_IJSB_SB_SB_EEENS5_IJNSA_ILi0EEESY_SY_EEEEENS5_IJNS4_10UnderscoreES11_S11_EEEEENS4_23SM90_TMA_LOAD_MULTICASTENS4_14ComposedLayoutINS4_7SwizzleILi1ELi4ELi3EEENS4_18smem_ptr_flag_bitsILi8EEENSW_INS5_IJNSA_ILi8EEESG_EEENS5_IJSG_SB_EEEEEEEvNS4_8identityENS4_13SM90_TMA_LOADES1E_vS1F_EENS_8epilogue10collective18CollectiveEpilogueINS1I_23Sm100TmaWarpSpecializedILi1ELi1ELi32ELb0ELb0EEEJSH_NS5_IJNSW_ISF_SB_EES1N_EEESI_SJ_SI_SJ_NS1I_6fusion15FusionCallbacksIS1M_NS1P_17LinearCombinationISI_fSI_fLNS_15FloatRoundStyleE2EEESH_S1O_JEEENS4_5SM1004TMEM4LOAD26SM100_TMEM_LOAD_16dp32b32xES1G_NS15_INS16_ILi2ELi4ELi3EEES19_NSW_INS5_IJS1A_SF_EEENS5_IJSF_SB_EEEEEEENS4_39AutoVectorizingCopyWithAssumedAlignmentILi128EEENS4_14SM90_TMA_STOREES23_S25_S25_EEEvvEEEEvNT_6ParamsE) ;  /* 0xffffff9004707950 */ /* 0x000fea0003c3ffff */
        .weak           $__internal_2_$__cuda_sm10x_tcgen05_guardrail_trap_unallocated_columns_being_dealloced
        .type           $__internal_2_$__cuda_sm10x_tcgen05_guardrail_trap_unallocated_columns_being_dealloced,@function
        .size           $__internal_2_$__cuda_sm10x_tcgen05_guardrail_trap_unallocated_columns_being_dealloced,(.L_x_132 - $__internal_2_$__cuda_sm10x_tcgen05_guardrail_trap_unallocated_columns_being_dealloced)
$__internal_2_$__cuda_sm10x_tcgen05_guardrail_trap_unallocated_columns_being_dealloced:
[----:B------:R-:W-:Y:S05]  /*6e40*/  BPT.TRAP 0x1 ;  /* 0x000000040000795c */ /* 0x000fea0000300000 */
[----:B------:R-:W-:-:S04]  /*6e50*/  HFMA2 R3, -RZ, RZ, 0, 0 ;  /* 0x00000000ff037431 */ /* 0x000fc800000001ff */
[----:B------:R-:W-:Y:S05]  /*6e60*/  RET.REL.NODEC R2 `(_ZN7cutlass13device_kernelINS_4gemm6kernel13GemmUniversalIN4cute5tupleIJiiiiEEENS1_10collective13CollectiveMmaINS1_35MainloopSm100TmaUmmaWarpSpecializedILi3ELi2ELi4ENS5_IJNS4_1CILi1EEENSA_ILi2EEESB_EEEEENS5_IJNSA_ILi64EEESF_NSA_ILi32EEEEEENS_12float_e5m2_tENS5_IJlSB_lEEESI_SJ_NS4_8TiledMMAINS4_8MMA_AtomIJNS4_10MMA_TraitsINS4_19SM100_MMA_F8F6F4_SSEJSI_SI_fSF_SF_NS4_17integral_constantINS4_4UMMA5MajorELSQ_0EEESR_NSO_INSP_7ScaleInELSS_0EEEST_EEEEEENS4_6LayoutINS5_IJSB_SB_SB_EEENS5_IJNSA_ILi0EEESY_SY_EEEEENS5_IJNS4_10UnderscoreES11_S11_EEEEENS4_23SM90_TMA_LOAD_MULTICASTENS4_14ComposedLayoutINS4_7SwizzleILi1ELi4ELi3EEENS4_18smem_ptr_flag_bitsILi8EEENSW_INS5_IJNSA_ILi8EEESG_EEENS5_IJSG_SB_EEEEEEEvNS4_8identityENS4_13SM90_TMA_LOADES1E_vS1F_EENS_8epilogue10collective18CollectiveEpilogueINS1I_23Sm100TmaWarpSpecializedILi1ELi1ELi32ELb0ELb0EEEJSH_NS5_IJNSW_ISF_SB_EES1N_EEESI_SJ_SI_SJ_NS1I_6fusion15FusionCallbacksIS1M_NS1P_17LinearCombinationISI_fSI_fLNS_15FloatRoundStyleE2EEESH_S1O_JEEENS4_5SM1004TMEM4LOAD26SM100_TMEM_LOAD_16dp32b32xES1G_NS15_INS16_ILi2ELi4ELi3EEES19_NSW_INS5_IJS1A_SF_EEENS5_IJSF_SB_EEEEEEENS4_39AutoVectorizingCopyWithAssumedAlignmentILi128EEENS4_14SM90_TMA_STOREES23_S25_S25_EEEvvEEEEvNT_6ParamsE) ;  /* 0xffffff9002647950 */ /* 0x000fea0003c3ffff */
.L_x_131:
[----:B------:R-:W-:-:S00]  /*6e70*/  BRA `(.L_x_131) ;  /* 0xfffffffc00fc7947 */ /* 0x000fc0000383ffff */
[----:B------:R-:W-:-:S00]  /*6e80*/  NOP ;  /* 0x0000000000007918 */ /* 0x000fc00000000000 */
[----:B------:R-:W-:-:S00]  /*6e90*/  NOP ;  /* 0x0000000000007918 */ /* 0x000fc00000000000 */
[----:B------:R-:W-:-:S00]  /*6ea0*/  NOP ;  /* 0x0000000000007918 */ /* 0x000fc00000000000 */
[----:B------:R-:W-:-:S00]  /*6eb0*/  NOP ;  /* 0x0000000000007918 */ /* 0x000fc00000000000 */
[----:B------:R-:W-:-:S00]  /*6ec0*/  NOP ;  /* 0x0000000000007918 */ /* 0x000fc00000000000 */
[----:B------:R-:W-:-:S00]  /*6ed0*/  NOP ;  /* 0x0000000000007918 */ /* 0x000fc00000000000 */
[----:B------:R-:W-:-:S00]  /*6ee0*/  NOP ;  /* 0x0000000000007918 */ /* 0x000fc00000000000 */
[----:B------:R-:W-:-:S00]  /*6ef0*/  NOP ;  /* 0x0000000000007918 */ /* 0x000fc00000000000 */
.L_x_132:


//--------------------- .nv.global.init           --------------------------
	.section	.nv.global.init,"aw",@progbits
.nv.global.init:
	.type		$str$27,@object
	.size		$str$27,($str$28 - $str$27)
$str$27:
        /*0000*/ 	.byte	0x28, 0x61, 0x64, 0x64, 0x72, 0x65, 0x73, 0x73, 0x20, 0x26, 0x20, 0x6d, 0x61, 0x73, 0x6b, 0x29
        /*0010*/ 	.byte	0x20, 0x3d, 0x3d, 0x20, 0x30, 0x00
	.type		$str$28,@object
	.size		$str$28,($str$26 - $str$28)
$str$28:
        /*0016*/ 	.byte	0x2f, 0x74, 0x6d, 0x70, 0x2f, 0x63, 0x75, 0x74, 0x6c, 0x61, 0x73, 0x73, 0x5f, 0x73, 0x77, 0x65
        /*0026*/ 	.byte	0x65, 0x70, 0x5f, 0x73, 0x72, 0x63, 0x2f, 0x69, 0x6e, 0x63, 0x6c, 0x75, 0x64, 0x65, 0x2f, 0x63
        /*0036*/ 	.byte	0x75, 0x74, 0x65, 0x2f, 0x70, 0x6f, 0x69, 0x6e, 0x74, 0x65, 0x72, 0x5f, 0x66, 0x6c, 0x61, 0x67
        /*0046*/ 	.byte	0x67, 0x65, 0x64, 0x2e, 0x68, 0x70, 0x70, 0x00
	.type		$str$26,@object
	.size		$str$26,($str$25 - $str$26)
$str$26:
        /*004e*/ 	.byte	0x2f, 0x74, 0x6d, 0x70, 0x2f, 0x63, 0x75, 0x74, 0x6c, 0x61, 0x73, 0x73, 0x5f, 0x73, 0x77, 0x65
        /*005e*/ 	.byte	0x65, 0x70, 0x5f, 0x73, 0x72, 0x63, 0x2f, 0x69, 0x6e, 0x63, 0x6c, 0x75, 0x64, 0x65, 0x2f, 0x63
        /*006e*/ 	.byte	0x75, 0x74, 0x65, 0x2f, 0x61, 0x74, 0x6f, 0x6d, 0x2f, 0x63, 0x6f, 0x70, 0x79, 0x5f, 0x74, 0x72
        /*007e*/ 	.byte	0x61, 0x69, 0x74, 0x73, 0x5f, 0x73, 0x6d, 0x31, 0x30, 0x30, 0x2e, 0x68, 0x70, 0x70, 0x00
	.type		$str$25,@object
	.size		$str$25,(__unnamed_1 - $str$25)
$str$25:
        /*008d*/ 	.byte	0x28, 0x28, 0x75, 0x69, 0x6e, 0x74, 0x33, 0x32, 0x5f, 0x74, 0x28, 0x74, 0x68, 0x72, 0x65, 0x61
        /*009d*/ 	.byte	0x64, 0x49, 0x64, 0x78, 0x2e, 0x78, 0x29, 0x20, 0x2f, 0x20, 0x33, 0x32, 0x29, 0x20, 0x25, 0x20
        /*00ad*/ 	.byte	0x34, 0x29, 0x20, 0x3d, 0x3d, 0x20, 0x28, 0x28, 0x28, 0x74, 0x6d, 0x65, 0x6d, 0x5f, 0x61, 0x64
        /*00bd*/ 	.byte	0x64, 0x72, 0x20, 0x3e, 0x3e, 0x20, 0x31, 0x36, 0x29, 0x20, 0x2f, 0x20, 0x33, 0x32, 0x29, 0x20
        /*00cd*/ 	.byte	0x25, 0x20, 0x34, 0x29, 0x00
	.type		__unnamed_1,@object
	.size		__unnamed_1,(__unnamed_2 - __unnamed_1)
__unnamed_1:
        /*00d2*/ 	.byte	0x61, 0x75, 0x74, 0x6f, 0x20, 0x63, 0x75, 0x74, 0x65, 0x3a, 0x3a, 0x61, 0x73, 0x5f, 0x70, 0x6f
        /* <DEDUP_REMOVED lines=24> */
        /*0262*/ 	.byte	0x3c, 0x34, 0x30, 0x39, 0x36, 0x3e, 0x3e, 0x3e, 0x3e, 0x5d, 0x00
	.type		__unnamed_2,@object
	.size		__unnamed_2,(.L_2 - __unnamed_2)
__unnamed_2:
        /* <DEDUP_REMOVED lines=40> */
        /*04ed*/ 	.byte	0x74, 0x65, 0x3a, 0x3a, 0x43, 0x3c, 0x30, 0x3e, 0x3e, 0x3e, 0x3e, 0x5d, 0x00
.L_2:


//--------------------- .nv.shared._ZN7cutlass13device_kernelINS_4gemm6kernel13GemmUniversalIN4cute5tupleIJiiiiEEENS1_10collective13CollectiveMmaINS1_35MainloopSm100TmaUmmaWarpSpecializedILi3ELi2ELi4ENS5_IJNS4_1CILi1EEENSA_ILi2EEESB_EEEEENS5_IJNSA_ILi64EEESF_NSA_ILi32EEEEEENS_12float_e5m2_tENS5_IJlSB_lEEESI_SJ_NS4_8TiledMMAINS4_8MMA_AtomIJNS4_10MMA_TraitsINS4_19SM100_MMA_F8F6F4_SSEJSI_SI_fSF_SF_NS4_17integral_constantINS4_4UMMA5MajorELSQ_0EEESR_NSO_INSP_7ScaleInELSS_0EEEST_EEEEEENS4_6LayoutINS5_IJSB_SB_SB_EEENS5_IJNSA_ILi0EEESY_SY_EEEEENS5_IJNS4_10UnderscoreES11_S11_EEEEENS4_23SM90_TMA_LOAD_MULTICASTENS4_14ComposedLayoutINS4_7SwizzleILi1ELi4ELi3EEENS4_18smem_ptr_flag_bitsILi8EEENSW_INS5_IJNSA_ILi8EEESG_EEENS5_IJSG_SB_EEEEEEEvNS4_8identityENS4_13SM90_TMA_LOADES1E_vS1F_EENS_8epilogue10collective18CollectiveEpilogueINS1I_23Sm100TmaWarpSpecializedILi1ELi1ELi32ELb0ELb0EEEJSH_NS5_IJNSW_ISF_SB_EES1N_EEESI_SJ_SI_SJ_NS1I_6fusion15FusionCallbacksIS1M_NS1P_17LinearCombinationISI_fSI_fLNS_15FloatRoundStyleE2EEESH_S1O_JEEENS4_5SM1004TMEM4LOAD26SM100_TMEM_LOAD_16dp32b32xES1G_NS15_INS16_ILi2ELi4ELi3EEES19_NSW_INS5_IJS1A_SF_EEENS5_IJSF_SB_EEEEEEENS4_39AutoVectorizingCopyWithAssumedAlignmentILi128EEENS4_14SM90_TMA_STOREES23_S25_S25_EEEvvEEEEvNT_6ParamsE --------------------------
	.section	.nv.shared._ZN7cutlass13device_kernelINS_4gemm6kernel13GemmUniversalIN4cute5tupleIJiiiiEEENS1_10collective13CollectiveMmaINS1_35MainloopSm100TmaUmmaWarpSpecializedILi3ELi2ELi4ENS5_IJNS4_1CILi1EEENSA_ILi2EEESB_EEEEENS5_IJNSA_ILi64EEESF_NSA_ILi32EEEEEENS_12float_e5m2_tENS5_IJlSB_lEEESI_SJ_NS4_8TiledMMAINS4_8MMA_AtomIJNS4_10MMA_TraitsINS4_19SM100_MMA_F8F6F4_SSEJSI_SI_fSF_SF_NS4_17integral_constantINS4_4UMMA5MajorELSQ_0EEESR_NSO_INSP_7ScaleInELSS_0EEEST_EEEEEENS4_6LayoutINS5_IJSB_SB_SB_EEENS5_IJNSA_ILi0EEESY_SY_EEEEENS5_IJNS4_10UnderscoreES11_S11_EEEEENS4_23SM90_TMA_LOAD_MULTICASTENS4_14ComposedLayoutINS4_7SwizzleILi1ELi4ELi3EEENS4_18smem_ptr_flag_bitsILi8EEENSW_INS5_IJNSA_ILi8EEESG_EEENS5_IJSG_SB_EEEEEEEvNS4_8identityENS4_13SM90_TMA_LOADES1E_vS1F_EENS_8epilogue10collective18CollectiveEpilogueINS1I_23Sm100TmaWarpSpecializedILi1ELi1ELi32ELb0ELb0EEEJSH_NS5_IJNSW_ISF_SB_EES1N_EEESI_SJ_SI_SJ_NS1I_6fusion15FusionCallbacksIS1M_NS1P_17LinearCombinationISI_fSI_fLNS_15FloatRoundStyleE2EEESH_S1O_JEEENS4_5SM1004TMEM4LOAD26SM100_TMEM_LOAD_16dp32b32xES1G_NS15_INS16_ILi2ELi4ELi3EEES19_NSW_INS5_IJS1A_SF_EEENS5_IJSF_SB_EEEEEEENS4_39AutoVectorizingCopyWithAssumedAlignmentILi128EEENS4_14SM90_TMA_STOREES23_S25_S25_EEEvvEEEEvNT_6ParamsE,"aw",@nobits
	.sectionflags	@""
	.align	16
	.zero		1024


//--------------------- .nv.shared.reserved.0     --------------------------
	.section	.nv.shared.reserved.0,"aw",@nobits
	.weak		__nv_reservedSMEM_offset_0_alias
	.size		__nv_reservedSMEM_offset_0_alias, 0, 64
	.other		__nv_reservedSMEM_offset_0_alias,@"STO_CUDA_RESERVED_SHARED STV_DEFAULT"
__nv_reservedSMEM_offset_0_alias:
	.zero		0
.nv.shared.reserved.0:
	.zero		64
	.weak		__nv_reservedSMEM_tcgen05_partition
	.type		__nv_reservedSMEM_tcgen05_partition,@object
	.size		__nv_reservedSMEM_tcgen05_partition,(.L_0 - __nv_reservedSMEM_tcgen05_partition)
__nv_reservedSMEM_tcgen05_partition:
	.zero		32
.L_0:


//--------------------- .nv.global                --------------------------
	.section	.nv.global,"aw",@nobits
.nv.global:
	.type		_ZN39_INTERNAL_9722bb7c_4_k_cu_bc6ef75d_79294cute1_E,@object
	.size		_ZN39_INTERNAL_9722bb7c_4_k_cu_bc6ef75d_79294cute1_E,(_ZN39_INTERNAL_9722bb7c_4_k_cu_bc6ef75d_79294cuda3std3__45__cpo6cbeginE - _ZN39_INTERNAL_9722bb7c_4_k_cu_bc6ef75d_79294cute1_E)
_ZN39_INTERNAL_9722bb7c_4_k_cu_bc6ef75d_79294cute1_E:
	.zero		1
	.type		_ZN39_INTERNAL_9722bb7c_4_k_cu_bc6ef75d_79294cuda3std3__45__cpo6cbeginE,@object
	.size		_ZN39_INTERNAL_9722bb7c_4_k_cu_bc6ef75d_79294cuda3std3__45__cpo6cbeginE,(_ZN39_INTERNAL_9722bb7c_4_k_cu_bc6ef75d_79294cuda3std3__48in_placeE - _ZN39_INTERNAL_9722bb7c_4_k_cu_bc6ef75d_79294cuda3std3__45__cpo6cbeginE)
_ZN39_INTERNAL_9722bb7c_4_k_cu_bc6ef75d_79294cuda3std3__45__cpo6cbeginE:
	.zero		1
	.type		_ZN39_INTERNAL_9722bb7c_4_k_cu_bc6ef75d_79294cuda3std3__48in_placeE,@object
	.size		_ZN39_INTERNAL_9722bb7c_4_k_cu_bc6ef75d_79294cuda3std3__48in_placeE,(_ZN39_INTERNAL_9722bb7c_4_k_cu_bc6ef75d_79294cuda3std6ranges3__45__cpo9iter_moveE - _ZN39_INTERNAL_9722bb7c_4_k_cu_bc6ef75d_79294cuda3std3__48in_placeE)
_ZN39_INTERNAL_9722bb7c_4_k_cu_bc6ef75d_79294cuda3std3__48in_placeE:
	.zero		1
	.type		_ZN39_INTERNAL_9722bb7c_4_k_cu_bc6ef75d_79294cuda3std6ranges3__45__cpo9iter_moveE,@object
	.size		_ZN39_INTERNAL_9722bb7c_4_k_cu_bc6ef75d_79294cuda3std6ranges3__45__cpo9iter_moveE,(_ZN39_INTERNAL_9722bb7c_4_k_cu_bc6ef75d_79294cuda3std3__45__cpo5beginE - _ZN39_INTERNAL_9722bb7c_4_k_cu_bc6ef75d_79294cuda3std6ranges3__45__cpo9iter_moveE)
_ZN39_INTERNAL_9722bb7c_4_k_cu_bc6ef75d_79294cuda3std6ranges3__45__cpo9iter_moveE:
	.zero		1
	.type		_ZN39_INTERNAL_9722bb7c_4_k_cu_bc6ef75d_79294cuda3std3__45__cpo5beginE,@object
	.size		_ZN39_INTERNAL_9722bb7c_4_k_cu_bc6ef75d_79294cuda3std3__45__cpo5beginE,(_ZN39_INTERNAL_9722bb7c_4_k_cu_bc6ef75d_79294cuda3std3__441_GLOBAL__N__9722bb7c_4_k_cu_bc6ef75d_79296ignoreE - _ZN39_INTERNAL_9722bb7c_4_k_cu_bc6ef75d_79294cuda3std3__45__cpo5beginE)
_ZN39_INTERNAL_9722bb7c_4_k_cu_bc6ef75d_79294cuda3std3__45__cpo5beginE:
	.zero		1
	.type		_ZN39_INTERNAL_9722bb7c_4_k_cu_bc6ef75d_79294cuda3std3__441_GLOBAL__N__9722bb7c_4_k_cu_bc6ef75d_79296ignoreE,@object
	.size		_ZN39_INTERNAL_9722bb7c_4_k_cu_bc6ef75d_79294cuda3std3__441_GLOBAL__N__9722bb7c_4_k_cu_bc6ef75d_79296ignoreE,(_ZN39_INTERNAL_9722bb7c_4_k_cu_bc6ef75d_79294cute7productE - _ZN39_INTERNAL_9722bb7c_4_k_cu_bc6ef75d_79294cuda3std3__441_GLOBAL__N__9722bb7c_4_k_cu_bc6ef75d_79296ignoreE)
_ZN39_INTERNAL_9722bb7c_4_k_cu_bc6ef75d_79294cuda3std3__441_GLOBAL__N__9722bb7c_4_k_cu_bc6ef75d_79296ignoreE:
	.zero		1
	.type		_ZN39_INTERNAL_9722bb7c_4_k_cu_bc6ef75d_79294cute7productE,@object
	.size		_ZN39_INTERNAL_9722bb7c_4_k_cu_bc6ef75d_79294cute7productE,(_ZN39_INTERNAL_9722bb7c_4_k_cu_bc6ef75d_79294cuda3std3__45__cpo3endE - _ZN39_INTERNAL_9722bb7c_4_k_cu_bc6ef75d_79294cute7productE)
_ZN39_INTERNAL_9722bb7c_4_k_cu_bc6ef75d_79294cute7productE:
	.zero		1
	.type		_ZN39_INTERNAL_9722bb7c_4_k_cu_bc6ef75d_79294cuda3std3__45__cpo3endE,@object
	.size		_ZN39_INTERNAL_9722bb7c_4_k_cu_bc6ef75d_79294cuda3std3__45__cpo3endE,(_ZN39_INTERNAL_9722bb7c_4_k_cu_bc6ef75d_79294cuda3std3__419piecewise_constructE - _ZN39_INTERNAL_9722bb7c_4_k_cu_bc6ef75d_79294cuda3std3__45__cpo3endE)
_ZN39_INTERNAL_9722bb7c_4_k_cu_bc6ef75d_79294cuda3std3__45__cpo3endE:
	.zero		1
	.type		_ZN39_INTERNAL_9722bb7c_4_k_cu_bc6ef75d_79294cuda3std3__419piecewise_constructE,@object
	.size		_ZN39_INTERNAL_9722bb7c_4_k_cu_bc6ef75d_79294cuda3std3__419piecewise_constructE,(_ZN39_INTERNAL_9722bb7c_4_k_cu_bc6ef75d_79294cuda3std3__45__cpo4cendE - _ZN39_INTERNAL_9722bb7c_4_k_cu_bc6ef75d_79294cuda3std3__419piecewise_constructE)
_ZN39_INTERNAL_9722bb7c_4_k_cu_bc6ef75d_79294cuda3std3__419piecewise_constructE:
	.zero		1
	.type		_ZN39_INTERNAL_9722bb7c_4_k_cu_bc6ef75d_79294cuda3std3__45__cpo4cendE,@object
	.size		_ZN39_INTERNAL_9722bb7c_4_k_cu_bc6ef75d_79294cuda3std3__45__cpo4cendE,(_ZN39_INTERNAL_9722bb7c_4_k_cu_bc6ef75d_79294cuda3std6ranges3__45__cpo4swapE - _ZN39_INTERNAL_9722bb7c_4_k_cu_bc6ef75d_79294cuda3std3__45__cpo4cendE)
_ZN39_INTERNAL_9722bb7c_4_k_cu_bc6ef75d_79294cuda3std3__45__cpo4cendE:
	.zero		1
	.type		_ZN39_INTERNAL_9722bb7c_4_k_cu_bc6ef75d_79294cuda3std6ranges3__45__cpo4swapE,@object
	.size		_ZN39_INTERNAL_9722bb7c_4_k_cu_bc6ef75d_79294cuda3std6ranges3__45__cpo4swapE,(.L_10 - _ZN39_INTERNAL_9722bb7c_4_k_cu_bc6ef75d_79294cuda3std6ranges3__45__cpo4swapE)
_ZN39_INTERNAL_9722bb7c_4_k_cu_bc6ef75d_79294cuda3std6ranges3__45__cpo4swapE:
	.zero		1
.L_10:


//--------------------- .nv.constant0._ZN7cutlass13device_kernelINS_4gemm6kernel13GemmUniversalIN4cute5tupleIJiiiiEEENS1_10collective13CollectiveMmaINS1_35MainloopSm100TmaUmmaWarpSpecializedILi3ELi2ELi4ENS5_IJNS4_1CILi1EEENSA_ILi2EEESB_EEEEENS5_IJNSA_ILi64EEESF_NSA_ILi32EEEEEENS_12float_e5m2_tENS5_IJlSB_lEEESI_SJ_NS4_8TiledMMAINS4_8MMA_AtomIJNS4_10MMA_TraitsINS4_19SM100_MMA_F8F6F4_SSEJSI_SI_fSF_SF_NS4_17integral_constantINS4_4UMMA5MajorELSQ_0EEESR_NSO_INSP_7ScaleInELSS_0EEEST_EEEEEENS4_6LayoutINS5_IJSB_SB_SB_EEENS5_IJNSA_ILi0EEESY_SY_EEEEENS5_IJNS4_10UnderscoreES11_S11_EEEEENS4_23SM90_TMA_LOAD_MULTICASTENS4_14ComposedLayoutINS4_7SwizzleILi1ELi4ELi3EEENS4_18smem_ptr_flag_bitsILi8EEENSW_INS5_IJNSA_ILi8EEESG_EEENS5_IJSG_SB_EEEEEEEvNS4_8identityENS4_13SM90_TMA_LOADES1E_vS1F_EENS_8epilogue10collective18CollectiveEpilogueINS1I_23Sm100TmaWarpSpecializedILi1ELi1ELi32ELb0ELb0EEEJSH_NS5_IJNSW_ISF_SB_EES1N_EEESI_SJ_SI_SJ_NS1I_6fusion15FusionCallbacksIS1M_NS1P_17LinearCombinationISI_fSI_fLNS_15FloatRoundStyleE2EEESH_S1O_JEEENS4_5SM1004TMEM4LOAD26SM100_TMEM_LOAD_16dp32b32xES1G_NS15_INS16_ILi2ELi4ELi3EEES19_NSW_INS5_IJS1A_SF_EEENS5_IJSF_SB_EEEEEEENS4_39AutoVectorizingCopyWithAssumedAlignmentILi128EEENS4_14SM90_TMA_STOREES23_S25_S25_EEEvvEEEEvNT_6ParamsE --------------------------
	.section	.nv.constant0._ZN7cutlass13device_kernelINS_4gemm6kernel13GemmUniversalIN4cute5tupleIJiiiiEEENS1_10collective13CollectiveMmaINS1_35MainloopSm100TmaUmmaWarpSpecializedILi3ELi2ELi4ENS5_IJNS4_1CILi1EEENSA_ILi2EEESB_EEEEENS5_IJNSA_ILi64EEESF_NSA_ILi32EEEEEENS_12float_e5m2_tENS5_IJlSB_lEEESI_SJ_NS4_8TiledMMAINS4_8MMA_AtomIJNS4_10MMA_TraitsINS4_19SM100_MMA_F8F6F4_SSEJSI_SI_fSF_SF_NS4_17integral_constantINS4_4UMMA5MajorELSQ_0EEESR_NSO_INSP_7ScaleInELSS_0EEEST_EEEEEENS4_6LayoutINS5_IJSB_SB_SB_EEENS5_IJNSA_ILi0EEESY_SY_EEEEENS5_IJNS4_10UnderscoreES11_S11_EEEEENS4_23SM90_TMA_LOAD_MULTICASTENS4_14ComposedLayoutINS4_7SwizzleILi1ELi4ELi3EEENS4_18smem_ptr_flag_bitsILi8EEENSW_INS5_IJNSA_ILi8EEESG_EEENS5_IJSG_SB_EEEEEEEvNS4_8identityENS4_13SM90_TMA_LOADES1E_vS1F_EENS_8epilogue10collective18CollectiveEpilogueINS1I_23Sm100TmaWarpSpecializedILi1ELi1ELi32ELb0ELb0EEEJSH_NS5_IJNSW_ISF_SB_EES1N_EEESI_SJ_SI_SJ_NS1I_6fusion15FusionCallbacksIS1M_NS1P_17LinearCombinationISI_fSI_fLNS_15FloatRoundStyleE2EEESH_S1O_JEEENS4_5SM1004TMEM4LOAD26SM100_TMEM_LOAD_16dp32b32xES1G_NS15_INS16_ILi2ELi4ELi3EEES19_NSW_INS5_IJS1A_SF_EEENS5_IJSF_SB_EEEEEEENS4_39AutoVectorizingCopyWithAssumedAlignmentILi128EEENS4_14SM90_TMA_STOREES23_S25_S25_EEEvvEEEEvNT_6ParamsE,"a",@progbits
	.sectionflags	@""
	.align	4
.nv.constant0._ZN7cutlass13device_kernelINS_4gemm6kernel13GemmUniversalIN4cute5tupleIJiiiiEEENS1_10collective13CollectiveMmaINS1_35MainloopSm100TmaUmmaWarpSpecializedILi3ELi2ELi4ENS5_IJNS4_1CILi1EEENSA_ILi2EEESB_EEEEENS5_IJNSA_ILi64EEESF_NSA_ILi32EEEEEENS_12float_e5m2_tENS5_IJlSB_lEEESI_SJ_NS4_8TiledMMAINS4_8MMA_AtomIJNS4_10MMA_TraitsINS4_19SM100_MMA_F8F6F4_SSEJSI_SI_fSF_SF_NS4_17integral_constantINS4_4UMMA5MajorELSQ_0EEESR_NSO_INSP_7ScaleInELSS_0EEEST_EEEEEENS4_6LayoutINS5_IJSB_SB_SB_EEENS5_IJNSA_ILi0EEESY_SY_EEEEENS5_IJNS4_10UnderscoreES11_S11_EEEEENS4_23SM90_TMA_LOAD_MULTICASTENS4_14ComposedLayoutINS4_7SwizzleILi1ELi4ELi3EEENS4_18smem_ptr_flag_bitsILi8EEENSW_INS5_IJNSA_ILi8EEESG_EEENS5_IJSG_SB_EEEEEEEvNS4_8identityENS4_13SM90_TMA_LOADES1E_vS1F_EENS_8epilogue10collective18CollectiveEpilogueINS1I_23Sm100TmaWarpSpecializedILi1ELi1ELi32ELb0ELb0EEEJSH_NS5_IJNSW_ISF_SB_EES1N_EEESI_SJ_SI_SJ_NS1I_6fusion15FusionCallbacksIS1M_NS1P_17LinearCombinationISI_fSI_fLNS_15FloatRoundStyleE2EEESH_S1O_JEEENS4_5SM1004TMEM4LOAD26SM100_TMEM_LOAD_16dp32b32xES1G_NS15_INS16_ILi2ELi4ELi3EEES19_NSW_INS5_IJS1A_SF_EEENS5_IJSF_SB_EEEEEEENS4_39AutoVectorizingCopyWithAssumedAlignmentILi128EEENS4_14SM90_TMA_STOREES23_S25_S25_EEEvvEEEEvNT_6ParamsE:
	.zero		2944


//--------------------- SYMBOLS --------------------------

	.type		.nv.reservedSmem.offset0,@object
	.size		.nv.reservedSmem.offset0,0x4
	.type		.nv.reservedSmem.cap,@object
	.size		.nv.reservedSmem.cap,0x4
	.type		__assertfail,@function
